	.target	sm_90a

	.elftype	@"ET_EXEC"


//--------------------- .note.nv.tkinfo           --------------------------
	.section	.note.nv.tkinfo,"",@"SHT_NOTE"
	.sectionflags	@"SHF_NOTE_NV_TKINFO"
	.tkinfo
        /*0018*/ 	.word	0x00000002
        /*0030*/ 	.string	""
        /*0030*/ 	.string	"ptxas"
        /*0030*/ 	.string	"Cuda compilation tools, release 13.0, V13.0.88"
        /*0030*/ 	.string	"Build cuda_13.0.r13.0/compiler.36424714_0"
        /*0030*/ 	.string	"-arch sm_90a -m 64 "



//--------------------- .note.nv.cuinfo           --------------------------
	.section	.note.nv.cuinfo,"",@"SHT_NOTE"
	.sectionflags	@"SHF_NOTE_NV_CUINFO"
        /*0018*/ 	.short	0x0002
        /*001a*/ 	.short	0x005a
        /*001c*/ 	.short	0x0082
	.zero		2


//--------------------- .nv.info                  --------------------------
	.section	.nv.info,"",@"SHT_CUDA_INFO"
	.align	4


	//----- nvinfo : EIATTR_REGCOUNT
	.align		4
        /*0000*/ 	.byte	0x04, 0x2f
        /*0002*/ 	.short	(.L_15 - .L_14)
	.align		4
.L_14:
        /*0004*/ 	.word	index@(_ZN7cutlass13device_kernelINS_4gemm6kernel13GemmUniversalIN4cute5tupleIJiiiiEEENS1_10collective13CollectiveMmaINS1_34MainloopSm90TmaGmmaWarpSpecializedILi3ENS5_IJNS4_1CILi2EEESB_NSA_ILi1EEEEEENS1_35KernelTmaWarpSpecializedCooperativeEEENS5_IJNSA_ILi128EEENSA_ILi64EEENSA_ILi32EEEEEENS_10tfloat32_tENS5_IJlSC_lEEESK_SL_NS4_8TiledMMAINS4_8MMA_AtomIJNS4_4SM904GMMA29MMA_64x64x8_F32TF32TF32_SS_TNILNSP_7ScaleInE1ELSR_1EEEEEENS4_6LayoutINS5_IJSB_SC_SC_EEENS5_IJSC_NSA_ILi0EEESW_EEEEENS5_IJNS4_10UnderscoreESZ_SZ_EEEEENS4_23SM90_TMA_LOAD_MULTICASTENS4_14ComposedLayoutINS4_7SwizzleILi3ELi4ELi3EEENS4_18smem_ptr_flag_bitsILi32EEENSU_INS5_IJNSA_ILi8EEESI_EEENS5_IJSI_SC_EEEEEEEvNS4_8identityES12_S1C_vS1D_EENS_8epilogue10collective6detail29Sm90TmaWarpSpecializedAdapterINS1G_15DefaultEpilogueISK_SL_SL_NS1F_6thread17LinearCombinationISK_Li1EffLNS1K_9ScaleType4KindE0ELNS_15FloatRoundStyleE2ESK_EENS1_15EpilogueDefaultEEEEEvvEEEEvNT_6ParamsE)
        /*0008*/ 	.word	0x000000a8


	//----- nvinfo : EIATTR_FRAME_SIZE
	.align		4
.L_15:
        /*000c*/ 	.byte	0x04, 0x11
        /*000e*/ 	.short	(.L_17 - .L_16)
	.align		4
.L_16:
        /*0010*/ 	.word	index@(_ZN7cutlass13device_kernelINS_4gemm6kernel13GemmUniversalIN4cute5tupleIJiiiiEEENS1_10collective13CollectiveMmaINS1_34MainloopSm90TmaGmmaWarpSpecializedILi3ENS5_IJNS4_1CILi2EEESB_NSA_ILi1EEEEEENS1_35KernelTmaWarpSpecializedCooperativeEEENS5_IJNSA_ILi128EEENSA_ILi64EEENSA_ILi32EEEEEENS_10tfloat32_tENS5_IJlSC_lEEESK_SL_NS4_8TiledMMAINS4_8MMA_AtomIJNS4_4SM904GMMA29MMA_64x64x8_F32TF32TF32_SS_TNILNSP_7ScaleInE1ELSR_1EEEEEENS4_6LayoutINS5_IJSB_SC_SC_EEENS5_IJSC_NSA_ILi0EEESW_EEEEENS5_IJNS4_10UnderscoreESZ_SZ_EEEEENS4_23SM90_TMA_LOAD_MULTICASTENS4_14ComposedLayoutINS4_7SwizzleILi3ELi4ELi3EEENS4_18smem_ptr_flag_bitsILi32EEENSU_INS5_IJNSA_ILi8EEESI_EEENS5_IJSI_SC_EEEEEEEvNS4_8identityES12_S1C_vS1D_EENS_8epilogue10collective6detail29Sm90TmaWarpSpecializedAdapterINS1G_15DefaultEpilogueISK_SL_SL_NS1F_6thread17LinearCombinationISK_Li1EffLNS1K_9ScaleType4KindE0ELNS_15FloatRoundStyleE2ESK_EENS1_15EpilogueDefaultEEEEEvvEEEEvNT_6ParamsE)
        /*0014*/ 	.word	0x00000000


	//----- nvinfo : EIATTR_MIN_STACK_SIZE
	.align		4
.L_17:
        /*0018*/ 	.byte	0x04, 0x12
        /*001a*/ 	.short	(.L_19 - .L_18)
	.align		4
.L_18:
        /*001c*/ 	.word	index@(_ZN7cutlass13device_kernelINS_4gemm6kernel13GemmUniversalIN4cute5tupleIJiiiiEEENS1_10collective13CollectiveMmaINS1_34MainloopSm90TmaGmmaWarpSpecializedILi3ENS5_IJNS4_1CILi2EEESB_NSA_ILi1EEEEEENS1_35KernelTmaWarpSpecializedCooperativeEEENS5_IJNSA_ILi128EEENSA_ILi64EEENSA_ILi32EEEEEENS_10tfloat32_tENS5_IJlSC_lEEESK_SL_NS4_8TiledMMAINS4_8MMA_AtomIJNS4_4SM904GMMA29MMA_64x64x8_F32TF32TF32_SS_TNILNSP_7ScaleInE1ELSR_1EEEEEENS4_6LayoutINS5_IJSB_SC_SC_EEENS5_IJSC_NSA_ILi0EEESW_EEEEENS5_IJNS4_10UnderscoreESZ_SZ_EEEEENS4_23SM90_TMA_LOAD_MULTICASTENS4_14ComposedLayoutINS4_7SwizzleILi3ELi4ELi3EEENS4_18smem_ptr_flag_bitsILi32EEENSU_INS5_IJNSA_ILi8EEESI_EEENS5_IJSI_SC_EEEEEEEvNS4_8identityES12_S1C_vS1D_EENS_8epilogue10collective6detail29Sm90TmaWarpSpecializedAdapterINS1G_15DefaultEpilogueISK_SL_SL_NS1F_6thread17LinearCombinationISK_Li1EffLNS1K_9ScaleType4KindE0ELNS_15FloatRoundStyleE2ESK_EENS1_15EpilogueDefaultEEEEEvvEEEEvNT_6ParamsE)
        /*0020*/ 	.word	0x00000000
.L_19:


//--------------------- .nv.compat                --------------------------
	.section	.nv.compat,"",@"SHT_CUDA_COMPAT_INFO"
	.align	4
        /*0000*/ 	.byte	0x02, 0x09, 0x01, 0x00, 0x02, 0x02, 0x04, 0x00, 0x02, 0x05, 0x05, 0x00, 0x03, 0x07, 0x01, 0x01
        /*0010*/ 	.byte	0x02, 0x03, 0x01, 0x00, 0x02, 0x06, 0x01, 0x00, 0x04, 0x0b, 0x08, 0x00, 0x00, 0x00, 0x00, 0x00
        /*0020*/ 	.byte	0x00, 0x00, 0x00, 0x00


//--------------------- .nv.info._ZN7cutlass13device_kernelINS_4gemm6kernel13GemmUniversalIN4cute5tupleIJiiiiEEENS1_10collective13CollectiveMmaINS1_34MainloopSm90TmaGmmaWarpSpecializedILi3ENS5_IJNS4_1CILi2EEESB_NSA_ILi1EEEEEENS1_35KernelTmaWarpSpecializedCooperativeEEENS5_IJNSA_ILi128EEENSA_ILi64EEENSA_ILi32EEEEEENS_10tfloat32_tENS5_IJlSC_lEEESK_SL_NS4_8TiledMMAINS4_8MMA_AtomIJNS4_4SM904GMMA29MMA_64x64x8_F32TF32TF32_SS_TNILNSP_7ScaleInE1ELSR_1EEEEEENS4_6LayoutINS5_IJSB_SC_SC_EEENS5_IJSC_NSA_ILi0EEESW_EEEEENS5_IJNS4_10UnderscoreESZ_SZ_EEEEENS4_23SM90_TMA_LOAD_MULTICASTENS4_14ComposedLayoutINS4_7SwizzleILi3ELi4ELi3EEENS4_18smem_ptr_flag_bitsILi32EEENSU_INS5_IJNSA_ILi8EEESI_EEENS5_IJSI_SC_EEEEEEEvNS4_8identityES12_S1C_vS1D_EENS_8epilogue10collective6detail29Sm90TmaWarpSpecializedAdapterINS1G_15DefaultEpilogueISK_SL_SL_NS1F_6thread17LinearCombinationISK_Li1EffLNS1K_9ScaleType4KindE0ELNS_15FloatRoundStyleE2ESK_EENS1_15EpilogueDefaultEEEEEvvEEEEvNT_6ParamsE --------------------------
	.section	.nv.info._ZN7cutlass13device_kernelINS_4gemm6kernel13GemmUniversalIN4cute5tupleIJiiiiEEENS1_10collective13CollectiveMmaINS1_34MainloopSm90TmaGmmaWarpSpecializedILi3ENS5_IJNS4_1CILi2EEESB_NSA_ILi1EEEEEENS1_35KernelTmaWarpSpecializedCooperativeEEENS5_IJNSA_ILi128EEENSA_ILi64EEENSA_ILi32EEEEEENS_10tfloat32_tENS5_IJlSC_lEEESK_SL_NS4_8TiledMMAINS4_8MMA_AtomIJNS4_4SM904GMMA29MMA_64x64x8_F32TF32TF32_SS_TNILNSP_7ScaleInE1ELSR_1EEEEEENS4_6LayoutINS5_IJSB_SC_SC_EEENS5_IJSC_NSA_ILi0EEESW_EEEEENS5_IJNS4_10UnderscoreESZ_SZ_EEEEENS4_23SM90_TMA_LOAD_MULTICASTENS4_14ComposedLayoutINS4_7SwizzleILi3ELi4ELi3EEENS4_18smem_ptr_flag_bitsILi32EEENSU_INS5_IJNSA_ILi8EEESI_EEENS5_IJSI_SC_EEEEEEEvNS4_8identityES12_S1C_vS1D_EENS_8epilogue10collective6detail29Sm90TmaWarpSpecializedAdapterINS1G_15DefaultEpilogueISK_SL_SL_NS1F_6thread17LinearCombinationISK_Li1EffLNS1K_9ScaleType4KindE0ELNS_15FloatRoundStyleE2ESK_EENS1_15EpilogueDefaultEEEEEvvEEEEvNT_6ParamsE,"",@"SHT_CUDA_INFO"
	.sectionflags	@""
	.align	4


	//----- nvinfo : EIATTR_CUDA_API_VERSION
	.align		4
        /*0000*/ 	.byte	0x04, 0x37
        /*0002*/ 	.short	(.L_21 - .L_20)
.L_20:
        /*0004*/ 	.word	0x00000082


	//----- nvinfo : EIATTR_KPARAM_INFO
	.align		4
.L_21:
        /*0008*/ 	.byte	0x04, 0x17
        /*000a*/ 	.short	(.L_23 - .L_22)
.L_22:
        /*000c*/ 	.word	0x00000000
        /*0010*/ 	.short	0x0000
        /*0012*/ 	.short	0x0070
        /*0014*/ 	.byte	0x00, 0xf0, 0x01, 0x10


	//----- nvinfo : EIATTR_SPARSE_MMA_MASK
	.align		4
.L_23:
        /*0018*/ 	.byte	0x03, 0x50
        /*001a*/ 	.short	0x0000


	//----- nvinfo : EIATTR_MAXREG_COUNT
	.align		4
        /*001c*/ 	.byte	0x03, 0x1b
        /*001e*/ 	.short	0x00a8


	//----- nvinfo : EIATTR_NUM_BARRIERS
	.align		4
        /*0020*/ 	.byte	0x02, 0x4c
        /*0022*/ 	.byte	0x01
	.zero		1


	//----- nvinfo : EIATTR_EXTERNS
	.align		4
        /*0024*/ 	.byte	0x04, 0x0f
        /*0026*/ 	.short	(.L_25 - .L_24)


	//   ....[0]....
	.align		4
.L_24:
        /*0028*/ 	.word	index@(__assertfail)


	//----- nvinfo : EIATTR_MERCURY_ISA_VERSION
	.align		4
.L_25:
        /*002c*/ 	.byte	0x03, 0x5f
        /*002e*/ 	.short	0x0101


	//----- nvinfo : EIATTR_INT_WARP_WIDE_INSTR_OFFSETS
	.align		4
        /*0030*/ 	.byte	0x04, 0x31
        /*0032*/ 	.short	(.L_27 - .L_26)


	//   ....[0]....
.L_26:
        /*0034*/ 	.word	0x00000460


	//   ....[1]....
        /*0038*/ 	.word	0x00000490


	//   ....[2]....
        /*003c*/ 	.word	0x00000650


	//----- nvinfo : EIATTR_COOP_GROUP_MASK_REGIDS
	.align		4
.L_27:
        /*0040*/ 	.byte	0x04, 0x29
        /*0042*/ 	.short	(.L_29 - .L_28)


	//   ....[0]....
.L_28:
        /*0044*/ 	.word	0xffffffff


	//   ....[1]....
        /*0048*/ 	.word	0xffffffff


	//   ....[2]....
        /*004c*/ 	.word	0xffffffff


	//   ....[3]....
        /*0050*/ 	.word	0xffffffff


	//   ....[4]....
        /*0054*/ 	.word	0xffffffff


	//   ....[5]....
        /*0058*/ 	.word	0xffffffff


	//----- nvinfo : EIATTR_COOP_GROUP_INSTR_OFFSETS
	.align		4
.L_29:
        /*005c*/ 	.byte	0x04, 0x28
        /*005e*/ 	.short	(.L_31 - .L_30)


	//   ....[0]....
.L_30:
        /*0060*/ 	.word	0x00000060


	//   ....[1]....
        /*0064*/ 	.word	0x00000070


	//   ....[2]....
        /*0068*/ 	.word	0x00000130


	//   ....[3]....
        /*006c*/ 	.word	0x000002b0


	//   ....[4]....
        /*0070*/ 	.word	0x000007d0


	//   ....[5]....
        /*0074*/ 	.word	0x00001210


	//----- nvinfo : EIATTR_REG_RECONFIG
	.align		4
.L_31:
        /*0078*/ 	.byte	0x01, 0x54
	.zero		2


	//----- nvinfo : EIATTR_SYSCALL_OFFSETS
	.align		4
        /*007c*/ 	.byte	0x04, 0x46
        /*007e*/ 	.short	(.L_33 - .L_32)


	//   ....[0]....
.L_32:
        /*0080*/ 	.word	0x000013d0


	//----- nvinfo : EIATTR_MBARRIER_INSTR_OFFSETS
	.align		4
.L_33:
        /*0084*/ 	.byte	0x04, 0x39
        /*0086*/ 	.short	(.L_35 - .L_34)


	//   ....[0]....
.L_34:
        /*0088*/ 	.word	0x00000230
        /*008c*/ 	.word	0x000000ff
        /*0090*/ 	.word	0x00000000
        /*0094*/ 	.short	0x0100
        /*0096*/ 	.byte	0x08
	.zero		1


	//   ....[1]....
        /*0098*/ 	.word	0x00000240
        /*009c*/ 	.word	0x000000ff
        /*00a0*/ 	.word	0x00000018
        /*00a4*/ 	.short	0x0100
        /*00a6*/ 	.byte	0x08
	.zero		1


	//   ....[2]....
        /*00a8*/ 	.word	0x00000250
        /*00ac*/ 	.word	0x000000ff
        /*00b0*/ 	.word	0x00000008
        /*00b4*/ 	.short	0x0100
        /*00b6*/ 	.byte	0x08
	.zero		1


	//   ....[3]....
        /*00b8*/ 	.word	0x00000260
        /*00bc*/ 	.word	0x000000ff
        /*00c0*/ 	.word	0x00000020
        /*00c4*/ 	.short	0x0100
        /*00c6*/ 	.byte	0x08
	.zero		1


	//   ....[4]....
        /*00c8*/ 	.word	0x00000270
        /*00cc*/ 	.word	0x000000ff
        /*00d0*/ 	.word	0x00000010
        /*00d4*/ 	.short	0x0100
        /*00d6*/ 	.byte	0x08
	.zero		1


	//   ....[5]....
        /*00d8*/ 	.word	0x00000280
        /*00dc*/ 	.word	0x000000ff
        /*00e0*/ 	.word	0x00000028
        /*00e4*/ 	.short	0x0100
        /*00e6*/ 	.byte	0x08
	.zero		1


	//   ....[6]....
        /*00e8*/ 	.word	0x000006d0
        /*00ec*/ 	.word	0x000000ff
        /*00f0*/ 	.word	0x00000040
        /*00f4*/ 	.short	0x0100
        /*00f6*/ 	.byte	0x06
	.zero		1


	//   ....[7]....
        /*00f8*/ 	.word	0x00000760
        /*00fc*/ 	.word	0x000000ff
        /*0100*/ 	.word	0x00000048
        /*0104*/ 	.short	0x0100
        /*0106*/ 	.byte	0x06
	.zero		1


	//   ....[8]....
        /*0108*/ 	.word	0x00001490
        /*010c*/ 	.word	0x00000003
        /*0110*/ 	.word	0x00000000
        /*0114*/ 	.short	0x010a
        /*0116*/ 	.byte	0x3f
	.zero		1


	//   ....[9]....
        /*0118*/ 	.word	0x000014d0
        /*011c*/ 	.word	0x00000003
        /*0120*/ 	.word	0x00000000
        /*0124*/ 	.short	0x010a
        /*0126*/ 	.byte	0x3f
	.zero		1


	//   ....[10]....
        /*0128*/ 	.word	0x000018a0
        /*012c*/ 	.word	0x00000005
        /*0130*/ 	.word	0x00000000
        /*0134*/ 	.short	0x010a
        /*0136*/ 	.byte	0x3f
	.zero		1


	//   ....[11]....
        /*0138*/ 	.word	0x000018e0
        /*013c*/ 	.word	0x00000005
        /*0140*/ 	.word	0x00000000
        /*0144*/ 	.short	0x010a
        /*0146*/ 	.byte	0x3f
	.zero		1


	//   ....[12]....
        /*0148*/ 	.word	0x00001b40
        /*014c*/ 	.word	0x00000005
        /*0150*/ 	.word	0x00000000
        /*0154*/ 	.short	0x0101
        /*0156*/ 	.byte	0x3f
	.zero		1


	//   ....[13]....
        /*0158*/ 	.word	0x00001d60
        /*015c*/ 	.word	0x00000003
        /*0160*/ 	.word	0x00000000
        /*0164*/ 	.short	0x0101
        /*0166*/ 	.byte	0x3f
	.zero		1


	//   ....[14]....
        /*0168*/ 	.word	0x00005310
        /*016c*/ 	.word	0x0000000e
        /*0170*/ 	.word	0x00000018
        /*0174*/ 	.short	0x010a
        /*0176*/ 	.byte	0x3f
	.zero		1


	//   ....[15]....
        /*0178*/ 	.word	0x000056c0
        /*017c*/ 	.word	0x00000006
        /*0180*/ 	.word	0x00000048
        /*0184*/ 	.short	0x0101
        /*0186*/ 	.byte	0x3f
	.zero		1


	//   ....[16]....
        /*0188*/ 	.word	0x00005df0
        /*018c*/ 	.word	0x00000007
        /*0190*/ 	.word	0x00000000
        /*0194*/ 	.short	0x010a
        /*0196*/ 	.byte	0x3f
	.zero		1


	//   ....[17]....
        /*0198*/ 	.word	0x00005e70
        /*019c*/ 	.word	0x00000009
        /*01a0*/ 	.word	0x00000000
        /*01a4*/ 	.short	0x010a
        /*01a6*/ 	.byte	0x3f
	.zero		1


	//   ....[18]....
        /*01a8*/ 	.word	0x00005f00
        /*01ac*/ 	.word	0x00000003
        /*01b0*/ 	.word	0x00000000
        /*01b4*/ 	.short	0x010a
        /*01b6*/ 	.byte	0x3f
	.zero		1


	//   ....[19]....
        /*01b8*/ 	.word	0x00005f60
        /*01bc*/ 	.word	0x00000003
        /*01c0*/ 	.word	0x00000000
        /*01c4*/ 	.short	0x010a
        /*01c6*/ 	.byte	0x3f
	.zero		1


	//   ....[20]....
        /*01c8*/ 	.word	0x00005fb0
        /*01cc*/ 	.word	0x00000005
        /*01d0*/ 	.word	0x00000000
        /*01d4*/ 	.short	0x010a
        /*01d6*/ 	.byte	0x3f
	.zero		1


	//   ....[21]....
        /*01d8*/ 	.word	0x00006080
        /*01dc*/ 	.word	0x0000000e
        /*01e0*/ 	.word	0x00000018
        /*01e4*/ 	.short	0x010a
        /*01e6*/ 	.byte	0x3f
	.zero		1


	//   ....[22]....
        /*01e8*/ 	.word	0x00006150
        /*01ec*/ 	.word	0x00000007
        /*01f0*/ 	.word	0x00000000
        /*01f4*/ 	.short	0x010a
        /*01f6*/ 	.byte	0x3f
	.zero		1


	//   ....[23]....
        /*01f8*/ 	.word	0x000061a0
        /*01fc*/ 	.word	0x00000009
        /*0200*/ 	.word	0x00000000
        /*0204*/ 	.short	0x010a
        /*0206*/ 	.byte	0x3f
	.zero		1


	//----- nvinfo : EIATTR_NUM_MBARRIERS
	.align		4
.L_35:
        /*0208*/ 	.byte	0x03, 0x38
        /*020a*/ 	.short	0x0008


	//----- nvinfo : EIATTR_EXIT_INSTR_OFFSETS
	.align		4
        /*020c*/ 	.byte	0x04, 0x1c
        /*020e*/ 	.short	(.L_37 - .L_36)


	//   ....[0]....
.L_36:
        /*0210*/ 	.word	0x00000930


	//   ....[1]....
        /*0214*/ 	.word	0x00001140


	//   ....[2]....
        /*0218*/ 	.word	0x00004950


	//   ....[3]....
        /*021c*/ 	.word	0x00004eb0


	//   ....[4]....
        /*0220*/ 	.word	0x00005f50


	//----- nvinfo : EIATTR_MAX_THREADS
	.align		4
.L_37:
        /*0224*/ 	.byte	0x04, 0x05
        /*0226*/ 	.short	(.L_39 - .L_38)
.L_38:
        /*0228*/ 	.word	0x00000180
        /*022c*/ 	.word	0x00000001
        /*0230*/ 	.word	0x00000001


	//----- nvinfo : EIATTR_CRS_STACK_SIZE
	.align		4
.L_39:
        /*0234*/ 	.byte	0x04, 0x1e
        /*0236*/ 	.short	(.L_41 - .L_40)
.L_40:
        /*0238*/ 	.word	0x00000000


	//----- nvinfo : EIATTR_CBANK_PARAM_SIZE
	.align		4
.L_41:
        /*023c*/ 	.byte	0x03, 0x19
        /*023e*/ 	.short	0x0470


	//----- nvinfo : EIATTR_PARAM_CBANK
	.align		4
        /*0240*/ 	.byte	0x04, 0x0a
        /*0242*/ 	.short	(.L_43 - .L_42)
	.align		4
.L_42:
        /*0244*/ 	.word	index@(.nv.constant0._ZN7cutlass13device_kernelINS_4gemm6kernel13GemmUniversalIN4cute5tupleIJiiiiEEENS1_10collective13CollectiveMmaINS1_34MainloopSm90TmaGmmaWarpSpecializedILi3ENS5_IJNS4_1CILi2EEESB_NSA_ILi1EEEEEENS1_35KernelTmaWarpSpecializedCooperativeEEENS5_IJNSA_ILi128EEENSA_ILi64EEENSA_ILi32EEEEEENS_10tfloat32_tENS5_IJlSC_lEEESK_SL_NS4_8TiledMMAINS4_8MMA_AtomIJNS4_4SM904GMMA29MMA_64x64x8_F32TF32TF32_SS_TNILNSP_7ScaleInE1ELSR_1EEEEEENS4_6LayoutINS5_IJSB_SC_SC_EEENS5_IJSC_NSA_ILi0EEESW_EEEEENS5_IJNS4_10UnderscoreESZ_SZ_EEEEENS4_23SM90_TMA_LOAD_MULTICASTENS4_14ComposedLayoutINS4_7SwizzleILi3ELi4ELi3EEENS4_18smem_ptr_flag_bitsILi32EEENSU_INS5_IJNSA_ILi8EEESI_EEENS5_IJSI_SC_EEEEEEEvNS4_8identityES12_S1C_vS1D_EENS_8epilogue10collective6detail29Sm90TmaWarpSpecializedAdapterINS1G_15DefaultEpilogueISK_SL_SL_NS1F_6thread17LinearCombinationISK_Li1EffLNS1K_9ScaleType4KindE0ELNS_15FloatRoundStyleE2ESK_EENS1_15EpilogueDefaultEEEEEvvEEEEvNT_6ParamsE)
        /*0248*/ 	.short	0x0210
        /*024a*/ 	.short	0x0470


	//----- nvinfo : EIATTR_SW_WAR
	.align		4
.L_43:
        /*024c*/ 	.byte	0x04, 0x36
        /*024e*/ 	.short	(.L_45 - .L_44)
.L_44:
        /*0250*/ 	.word	0x00000008
.L_45:


//--------------------- .nv.callgraph             --------------------------
	.section	.nv.callgraph,"",@"SHT_CUDA_CALLGRAPH"
	.align	4
	.sectionentsize	8
	.align		4
        /*0000*/ 	.word	0x00000000
	.align		4
        /*0004*/ 	.word	0xffffffff
	.align		4
        /*0008*/ 	.word	index@(_ZN7cutlass13device_kernelINS_4gemm6kernel13GemmUniversalIN4cute5tupleIJiiiiEEENS1_10collective13CollectiveMmaINS1_34MainloopSm90TmaGmmaWarpSpecializedILi3ENS5_IJNS4_1CILi2EEESB_NSA_ILi1EEEEEENS1_35KernelTmaWarpSpecializedCooperativeEEENS5_IJNSA_ILi128EEENSA_ILi64EEENSA_ILi32EEEEEENS_10tfloat32_tENS5_IJlSC_lEEESK_SL_NS4_8TiledMMAINS4_8MMA_AtomIJNS4_4SM904GMMA29MMA_64x64x8_F32TF32TF32_SS_TNILNSP_7ScaleInE1ELSR_1EEEEEENS4_6LayoutINS5_IJSB_SC_SC_EEENS5_IJSC_NSA_ILi0EEESW_EEEEENS5_IJNS4_10UnderscoreESZ_SZ_EEEEENS4_23SM90_TMA_LOAD_MULTICASTENS4_14ComposedLayoutINS4_7SwizzleILi3ELi4ELi3EEENS4_18smem_ptr_flag_bitsILi32EEENSU_INS5_IJNSA_ILi8EEESI_EEENS5_IJSI_SC_EEEEEEEvNS4_8identityES12_S1C_vS1D_EENS_8epilogue10collective6detail29Sm90TmaWarpSpecializedAdapterINS1G_15DefaultEpilogueISK_SL_SL_NS1F_6thread17LinearCombinationISK_Li1EffLNS1K_9ScaleType4KindE0ELNS_15FloatRoundStyleE2ESK_EENS1_15EpilogueDefaultEEEEEvvEEEEvNT_6ParamsE)
	.align		4
        /*000c*/ 	.word	index@(__assertfail)
	.align		4
        /*0010*/ 	.word	0x00000000
	.align		4
        /*0014*/ 	.word	0xfffffffe
	.align		4
        /*0018*/ 	.word	0x00000000
	.align		4
        /*001c*/ 	.word	0xfffffffd
	.align		4
        /*0020*/ 	.word	0x00000000
	.align		4
        /*0024*/ 	.word	0xfffffffc


//--------------------- .nv.constant4             --------------------------
	.section	.nv.constant4,"a",@progbits
	.align	8
	.align		8
.nv.constant4:
        /*0000*/ 	.dword	__assertfail
	.align		8
        /*0008*/ 	.dword	__unnamed_1
	.align		8
        /*0010*/ 	.dword	_ZN39_INTERNAL_08811907_4_k_cu_d6641e1d_67534cuda3std3__45__cpo5beginE
	.align		8
        /*0018*/ 	.dword	_ZN39_INTERNAL_08811907_4_k_cu_d6641e1d_67534cuda3std3__45__cpo3endE
	.align		8
        /*0020*/ 	.dword	_ZN39_INTERNAL_08811907_4_k_cu_d6641e1d_67534cuda3std3__45__cpo6cbeginE
	.align		8
        /*0028*/ 	.dword	_ZN39_INTERNAL_08811907_4_k_cu_d6641e1d_67534cuda3std3__45__cpo4cendE
	.align		8
        /*0030*/ 	.dword	_ZN39_INTERNAL_08811907_4_k_cu_d6641e1d_67534cuda3std3__441_GLOBAL__N__08811907_4_k_cu_d6641e1d_67536ignoreE
	.align		8
        /*0038*/ 	.dword	_ZN39_INTERNAL_08811907_4_k_cu_d6641e1d_67534cuda3std3__419piecewise_constructE
	.align		8
        /*0040*/ 	.dword	_ZN39_INTERNAL_08811907_4_k_cu_d6641e1d_67534cuda3std3__48in_placeE
	.align		8
        /*0048*/ 	.dword	_ZN39_INTERNAL_08811907_4_k_cu_d6641e1d_67534cuda3std6ranges3__45__cpo4swapE
	.align		8
        /*0050*/ 	.dword	_ZN39_INTERNAL_08811907_4_k_cu_d6641e1d_67534cuda3std6ranges3__45__cpo9iter_moveE
	.align		8
        /*0058*/ 	.dword	_ZN39_INTERNAL_08811907_4_k_cu_d6641e1d_67534cute7productE
	.align		8
        /*0060*/ 	.dword	_ZN39_INTERNAL_08811907_4_k_cu_d6641e1d_67534cute1_E
	.align		8
        /*0068*/ 	.dword	$str$22
	.align		8
        /*0070*/ 	.dword	$str$23


//--------------------- .text._ZN7cutlass13device_kernelINS_4gemm6kernel13GemmUniversalIN4cute5tupleIJiiiiEEENS1_10collective13CollectiveMmaINS1_34MainloopSm90TmaGmmaWarpSpecializedILi3ENS5_IJNS4_1CILi2EEESB_NSA_ILi1EEEEEENS1_35KernelTmaWarpSpecializedCooperativeEEENS5_IJNSA_ILi128EEENSA_ILi64EEENSA_ILi32EEEEEENS_10tfloat32_tENS5_IJlSC_lEEESK_SL_NS4_8TiledMMAINS4_8MMA_AtomIJNS4_4SM904GMMA29MMA_64x64x8_F32TF32TF32_SS_TNILNSP_7ScaleInE1ELSR_1EEEEEENS4_6LayoutINS5_IJSB_SC_SC_EEENS5_IJSC_NSA_ILi0EEESW_EEEEENS5_IJNS4_10UnderscoreESZ_SZ_EEEEENS4_23SM90_TMA_LOAD_MULTICASTENS4_14ComposedLayoutINS4_7SwizzleILi3ELi4ELi3EEENS4_18smem_ptr_flag_bitsILi32EEENSU_INS5_IJNSA_ILi8EEESI_EEENS5_IJSI_SC_EEEEEEEvNS4_8identityES12_S1C_vS1D_EENS_8epilogue10collective6detail29Sm90TmaWarpSpecializedAdapterINS1G_15DefaultEpilogueISK_SL_SL_NS1F_6thread17LinearCombinationISK_Li1EffLNS1K_9ScaleType4KindE0ELNS_15FloatRoundStyleE2ESK_EENS1_15EpilogueDefaultEEEEEvvEEEEvNT_6ParamsE --------------------------
	.section	.text._ZN7cutlass13device_kernelINS_4gemm6kernel13GemmUniversalIN4cute5tupleIJiiiiEEENS1_10collective13CollectiveMmaINS1_34MainloopSm90TmaGmmaWarpSpecializedILi3ENS5_IJNS4_1CILi2EEESB_NSA_ILi1EEEEEENS1_35KernelTmaWarpSpecializedCooperativeEEENS5_IJNSA_ILi128EEENSA_ILi64EEENSA_ILi32EEEEEENS_10tfloat32_tENS5_IJlSC_lEEESK_SL_NS4_8TiledMMAINS4_8MMA_AtomIJNS4_4SM904GMMA29MMA_64x64x8_F32TF32TF32_SS_TNILNSP_7ScaleInE1ELSR_1EEEEEENS4_6LayoutINS5_IJSB_SC_SC_EEENS5_IJSC_NSA_ILi0EEESW_EEEEENS5_IJNS4_10UnderscoreESZ_SZ_EEEEENS4_23SM90_TMA_LOAD_MULTICASTENS4_14ComposedLayoutINS4_7SwizzleILi3ELi4ELi3EEENS4_18smem_ptr_flag_bitsILi32EEENSU_INS5_IJNSA_ILi8EEESI_EEENS5_IJSI_SC_EEEEEEEvNS4_8identityES12_S1C_vS1D_EENS_8epilogue10collective6detail29Sm90TmaWarpSpecializedAdapterINS1G_15DefaultEpilogueISK_SL_SL_NS1F_6thread17LinearCombinationISK_Li1EffLNS1K_9ScaleType4KindE0ELNS_15FloatRoundStyleE2ESK_EENS1_15EpilogueDefaultEEEEEvvEEEEvNT_6ParamsE,"ax",@progbits
	.align	128
.text._ZN7cutlass13device_kernelINS_4gemm6kernel13GemmUniversalIN4cute5tupleIJiiiiEEENS1_10collective13CollectiveMmaINS1_34MainloopSm90TmaGmmaWarpSpecializedILi3ENS5_IJNS4_1CILi2EEESB_NSA_ILi1EEEEEENS1_35KernelTmaWarpSpecializedCooperativeEEENS5_IJNSA_ILi128EEENSA_ILi64EEENSA_ILi32EEEEEENS_10tfloat32_tENS5_IJlSC_lEEESK_SL_NS4_8TiledMMAINS4_8MMA_AtomIJNS4_4SM904GMMA29MMA_64x64x8_F32TF32TF32_SS_TNILNSP_7ScaleInE1ELSR_1EEEEEENS4_6LayoutINS5_IJSB_SC_SC_EEENS5_IJSC_NSA_ILi0EEESW_EEEEENS5_IJNS4_10UnderscoreESZ_SZ_EEEEENS4_23SM90_TMA_LOAD_MULTICASTENS4_14ComposedLayoutINS4_7SwizzleILi3ELi4ELi3EEENS4_18smem_ptr_flag_bitsILi32EEENSU_INS5_IJNSA_ILi8EEESI_EEENS5_IJSI_SC_EEEEEEEvNS4_8identityES12_S1C_vS1D_EENS_8epilogue10collective6detail29Sm90TmaWarpSpecializedAdapterINS1G_15DefaultEpilogueISK_SL_SL_NS1F_6thread17LinearCombinationISK_Li1EffLNS1K_9ScaleType4KindE0ELNS_15FloatRoundStyleE2ESK_EENS1_15EpilogueDefaultEEEEEvvEEEEvNT_6ParamsE:
        .type           _ZN7cutlass13device_kernelINS_4gemm6kernel13GemmUniversalIN4cute5tupleIJiiiiEEENS1_10collective13CollectiveMmaINS1_34MainloopSm90TmaGmmaWarpSpecializedILi3ENS5_IJNS4_1CILi2EEESB_NSA_ILi1EEEEEENS1_35KernelTmaWarpSpecializedCooperativeEEENS5_IJNSA_ILi128EEENSA_ILi64EEENSA_ILi32EEEEEENS_10tfloat32_tENS5_IJlSC_lEEESK_SL_NS4_8TiledMMAINS4_8MMA_AtomIJNS4_4SM904GMMA29MMA_64x64x8_F32TF32TF32_SS_TNILNSP_7ScaleInE1ELSR_1EEEEEENS4_6LayoutINS5_IJSB_SC_SC_EEENS5_IJSC_NSA_ILi0EEESW_EEEEENS5_IJNS4_10UnderscoreESZ_SZ_EEEEENS4_23SM90_TMA_LOAD_MULTICASTENS4_14ComposedLayoutINS4_7SwizzleILi3ELi4ELi3EEENS4_18smem_ptr_flag_bitsILi32EEENSU_INS5_IJNSA_ILi8EEESI_EEENS5_IJSI_SC_EEEEEEEvNS4_8identityES12_S1C_vS1D_EENS_8epilogue10collective6detail29Sm90TmaWarpSpecializedAdapterINS1G_15DefaultEpilogueISK_SL_SL_NS1F_6thread17LinearCombinationISK_Li1EffLNS1K_9ScaleType4KindE0ELNS_15FloatRoundStyleE2ESK_EENS1_15EpilogueDefaultEEEEEvvEEEEvNT_6ParamsE,@function
        .size           _ZN7cutlass13device_kernelINS_4gemm6kernel13GemmUniversalIN4cute5tupleIJiiiiEEENS1_10collective13CollectiveMmaINS1_34MainloopSm90TmaGmmaWarpSpecializedILi3ENS5_IJNS4_1CILi2EEESB_NSA_ILi1EEEEEENS1_35KernelTmaWarpSpecializedCooperativeEEENS5_IJNSA_ILi128EEENSA_ILi64EEENSA_ILi32EEEEEENS_10tfloat32_tENS5_IJlSC_lEEESK_SL_NS4_8TiledMMAINS4_8MMA_AtomIJNS4_4SM904GMMA29MMA_64x64x8_F32TF32TF32_SS_TNILNSP_7ScaleInE1ELSR_1EEEEEENS4_6LayoutINS5_IJSB_SC_SC_EEENS5_IJSC_NSA_ILi0EEESW_EEEEENS5_IJNS4_10UnderscoreESZ_SZ_EEEEENS4_23SM90_TMA_LOAD_MULTICASTENS4_14ComposedLayoutINS4_7SwizzleILi3ELi4ELi3EEENS4_18smem_ptr_flag_bitsILi32EEENSU_INS5_IJNSA_ILi8EEESI_EEENS5_IJSI_SC_EEEEEEEvNS4_8identityES12_S1C_vS1D_EENS_8epilogue10collective6detail29Sm90TmaWarpSpecializedAdapterINS1G_15DefaultEpilogueISK_SL_SL_NS1F_6thread17LinearCombinationISK_Li1EffLNS1K_9ScaleType4KindE0ELNS_15FloatRoundStyleE2ESK_EENS1_15EpilogueDefaultEEEEEvvEEEEvNT_6ParamsE,(.L_x_133 - _ZN7cutlass13device_kernelINS_4gemm6kernel13GemmUniversalIN4cute5tupleIJiiiiEEENS1_10collective13CollectiveMmaINS1_34MainloopSm90TmaGmmaWarpSpecializedILi3ENS5_IJNS4_1CILi2EEESB_NSA_ILi1EEEEEENS1_35KernelTmaWarpSpecializedCooperativeEEENS5_IJNSA_ILi128EEENSA_ILi64EEENSA_ILi32EEEEEENS_10tfloat32_tENS5_IJlSC_lEEESK_SL_NS4_8TiledMMAINS4_8MMA_AtomIJNS4_4SM904GMMA29MMA_64x64x8_F32TF32TF32_SS_TNILNSP_7ScaleInE1ELSR_1EEEEEENS4_6LayoutINS5_IJSB_SC_SC_EEENS5_IJSC_NSA_ILi0EEESW_EEEEENS5_IJNS4_10UnderscoreESZ_SZ_EEEEENS4_23SM90_TMA_LOAD_MULTICASTENS4_14ComposedLayoutINS4_7SwizzleILi3ELi4ELi3EEENS4_18smem_ptr_flag_bitsILi32EEENSU_INS5_IJNSA_ILi8EEESI_EEENS5_IJSI_SC_EEEEEEEvNS4_8identityES12_S1C_vS1D_EENS_8epilogue10collective6detail29Sm90TmaWarpSpecializedAdapterINS1G_15DefaultEpilogueISK_SL_SL_NS1F_6thread17LinearCombinationISK_Li1EffLNS1K_9ScaleType4KindE0ELNS_15FloatRoundStyleE2ESK_EENS1_15EpilogueDefaultEEEEEvvEEEEvNT_6ParamsE)
        .other          _ZN7cutlass13device_kernelINS_4gemm6kernel13GemmUniversalIN4cute5tupleIJiiiiEEENS1_10collective13CollectiveMmaINS1_34MainloopSm90TmaGmmaWarpSpecializedILi3ENS5_IJNS4_1CILi2EEESB_NSA_ILi1EEEEEENS1_35KernelTmaWarpSpecializedCooperativeEEENS5_IJNSA_ILi128EEENSA_ILi64EEENSA_ILi32EEEEEENS_10tfloat32_tENS5_IJlSC_lEEESK_SL_NS4_8TiledMMAINS4_8MMA_AtomIJNS4_4SM904GMMA29MMA_64x64x8_F32TF32TF32_SS_TNILNSP_7ScaleInE1ELSR_1EEEEEENS4_6LayoutINS5_IJSB_SC_SC_EEENS5_IJSC_NSA_ILi0EEESW_EEEEENS5_IJNS4_10UnderscoreESZ_SZ_EEEEENS4_23SM90_TMA_LOAD_MULTICASTENS4_14ComposedLayoutINS4_7SwizzleILi3ELi4ELi3EEENS4_18smem_ptr_flag_bitsILi32EEENSU_INS5_IJNSA_ILi8EEESI_EEENS5_IJSI_SC_EEEEEEEvNS4_8identityES12_S1C_vS1D_EENS_8epilogue10collective6detail29Sm90TmaWarpSpecializedAdapterINS1G_15DefaultEpilogueISK_SL_SL_NS1F_6thread17LinearCombinationISK_Li1EffLNS1K_9ScaleType4KindE0ELNS_15FloatRoundStyleE2ESK_EENS1_15EpilogueDefaultEEEEEvvEEEEvNT_6ParamsE,@"STO_CUDA_ENTRY STV_DEFAULT"
_ZN7cutlass13device_kernelINS_4gemm6kernel13GemmUniversalIN4cute5tupleIJiiiiEEENS1_10collective13CollectiveMmaINS1_34MainloopSm90TmaGmmaWarpSpecializedILi3ENS5_IJNS4_1CILi2EEESB_NSA_ILi1EEEEEENS1_35KernelTmaWarpSpecializedCooperativeEEENS5_IJNSA_ILi128EEENSA_ILi64EEENSA_ILi32EEEEEENS_10tfloat32_tENS5_IJlSC_lEEESK_SL_NS4_8TiledMMAINS4_8MMA_AtomIJNS4_4SM904GMMA29MMA_64x64x8_F32TF32TF32_SS_TNILNSP_7ScaleInE1ELSR_1EEEEEENS4_6LayoutINS5_IJSB_SC_SC_EEENS5_IJSC_NSA_ILi0EEESW_EEEEENS5_IJNS4_10UnderscoreESZ_SZ_EEEEENS4_23SM90_TMA_LOAD_MULTICASTENS4_14ComposedLayoutINS4_7SwizzleILi3ELi4ELi3EEENS4_18smem_ptr_flag_bitsILi32EEENSU_INS5_IJNSA_ILi8EEESI_EEENS5_IJSI_SC_EEEEEEEvNS4_8identityES12_S1C_vS1D_EENS_8epilogue10collective6detail29Sm90TmaWarpSpecializedAdapterINS1G_15DefaultEpilogueISK_SL_SL_NS1F_6thread17LinearCombinationISK_Li1EffLNS1K_9ScaleType4KindE0ELNS_15FloatRoundStyleE2ESK_EENS1_15EpilogueDefaultEEEEEvvEEEEvNT_6ParamsE:
[----:B------:R-:W0:Y:S01]  /*0000*/  LDC R1, c[0x0][0x28] ;  /* 0x00000a00ff017b82 */ /* 0x000e220000000800 */
[----:B------:R-:W1:Y:S01]  /*0010*/  S2R R18, SR_TID.X ;  /* 0x0000000000127919 */ /* 0x000e620000002100 */
[----:B------:R-:W-:Y:S01]  /*0020*/  ELECT P0, URZ, PT ;  /* 0x00000000003f782f */ /* 0x000fe20003800000 */
[----:B------:R-:W-:Y:S01]  /*0030*/  BSSY B0, `(.L_x_0) ;  /* 0x000000f000007945 */ /* 0x000fe20003800000 */
[--C-:B-1----:R-:W-:Y:S02]  /*0040*/  SHF.R.U32.HI R0, RZ, 0x5, R18.reuse ;  /* 0x00000005ff007819 */ /* 0x102fe40000011612 */
[----:B------:R-:W-:-:S03]  /*0050*/  SHF.R.U32.HI R3, RZ, 0x7, R18 ;  /* 0x00000007ff037819 */ /* 0x000fc60000011612 */
[----:B------:R-:W1:Y:S04]  /*0060*/  SHFL.IDX PT, R2, R0, RZ, 0x1f ;  /* 0x00001fff00027589 */ /* 0x000e6800000e0000 */
[----:B------:R2:W3:Y:S01]  /*0070*/  SHFL.IDX PT, R5, R3, RZ, 0x1f ;  /* 0x00001fff03057589 */ /* 0x0004e200000e0000 */
[----:B-1----:R-:W-:-:S13]  /*0080*/  ISETP.NE.OR P0, PT, R2, RZ, !P0 ;  /* 0x000000ff0200720c */ /* 0x002fda0004705670 */
[----:B0-23--:R-:W-:Y:S05]  /*0090*/  @P0 BRA `(.L_x_1) ;  /* 0x0000000000200947 */ /* 0x00dfea0003800000 */
[----:B------:R-:W-:Y:S02]  /*00a0*/  ULDC.64 UR4, c[0x0][0x198] ;  /* 0x0000660000047ab9 */ /* 0x000fe40000000a00 */
[----:B------:R-:W-:Y:S02]  /*00b0*/  UIADD3 UR6, UP0, UR4, 0xf0, URZ ;  /* 0x000000f004067890 */ /* 0x000fe4000ff1e03f */
[----:B------:R-:W-:Y:S02]  /*00c0*/  UIADD3 UR4, UP1, UR4, 0x1f0, URZ ;  /* 0x000001f004047890 */ /* 0x000fe4000ff3e03f */
[----:B------:R-:W-:Y:S02]  /*00d0*/  UIADD3.X UR7, URZ, UR5, URZ, UP0, !UPT ;  /* 0x000000053f077290 */ /* 0x000fe400087fe43f */
[----:B------:R-:W-:-:S07]  /*00e0*/  UIADD3.X UR5, URZ, UR5, URZ, UP1, !UPT ;  /* 0x000000053f057290 */ /* 0x000fce0008ffe43f */
[----:B------:R0:W-:Y:S02]  /*00f0*/  UTMACCTL.PF [UR6] ;  /* 0x00000000060079b9 */ /* 0x0001e40008040000 */
[----:B------:R0:W-:Y:S02]  /*0100*/  UTMACCTL.PF [UR4] ;  /* 0x00000000040079b9 */ /* 0x0001e40008040000 */
[----:B0-----:R-:W-:Y:S01]  /*0110*/  NOP ;  /* 0x0000000000007918 */ /* 0x001fe20000000000 */
.L_x_1:
[----:B------:R-:W-:Y:S05]  /*0120*/  BSYNC B0 ;  /* 0x0000000000007941 */ /* 0x000fea0003800000 */
.L_x_0:
[----:B------:R-:W0:Y:S02]  /*0130*/  SHFL.IDX PT, R3, R0, RZ, 0x1f ;  /* 0x00001fff00037589 */ /* 0x000e2400000e0000 */
[----:B0-----:R-:W-:-:S13]  /*0140*/  ISETP.NE.AND P0, PT, R3, RZ, PT ;  /* 0x000000ff0300720c */ /* 0x001fda0003f05270 */
[----:B------:R-:W-:Y:S05]  /*0150*/  @P0 BRA `(.L_x_2) ;  /* 0x0000000000500947 */ /* 0x000fea0003800000 */
[----:B------:R-:W0:Y:S01]  /*0160*/  S2UR UR8, SR_CgaCtaId ;  /* 0x00000000000879c3 */ /* 0x000e220000008800 */
[----:B------:R-:W-:Y:S01]  /*0170*/  UMOV UR4, 0x400 ;  /* 0x0000040000047882 */ /* 0x000fe20000000000 */
[----:B------:R-:W-:Y:S01]  /*0180*/  UMOV UR5, 0x1 ;  /* 0x0000000100057882 */ /* 0x000fe20000000000 */
[----:B------:R-:W-:Y:S01]  /*0190*/  UMOV UR6, 0x6 ;  /* 0x0000000600067882 */ /* 0x000fe20000000000 */
[----:B------:R-:W-:Y:S01]  /*01a0*/  ELECT P0, URZ, PT ;  /* 0x00000000003f782f */ /* 0x000fe20003800000 */
[----:B------:R-:W-:-:S04]  /*01b0*/  UIADD3 UR6, -UR6, 0x100000, URZ ;  /* 0x0010000006067890 */ /* 0x000fc8000fffe13f */
[----:B------:R-:W-:Y:S02]  /*01c0*/  USHF.L.U32 UR7, UR6, 0xb, URZ ;  /* 0x0000000b06077899 */ /* 0x000fe4000800063f */
[----:B------:R-:W-:Y:S02]  /*01d0*/  USHF.L.U32 UR6, UR6, 0x1, URZ ;  /* 0x0000000106067899 */ /* 0x000fe4000800063f */
[----:B0-----:R-:W-:Y:S02]  /*01e0*/  ULEA UR8, UR8, UR4, 0x18 ;  /* 0x0000000408087291 */ /* 0x001fe4000f8ec03f */
[----:B------:R-:W-:-:S04]  /*01f0*/  UIADD3 UR4, -UR5, 0x100000, URZ ;  /* 0x0010000005047890 */ /* 0x000fc8000fffe13f */
[----:B------:R-:W-:Y:S02]  /*0200*/  USHF.L.U32 UR5, UR4, 0xb, URZ ;  /* 0x0000000b04057899 */ /* 0x000fe4000800063f */
[----:B------:R-:W-:Y:S01]  /*0210*/  USHF.L.U32 UR4, UR4, 0x1, URZ ;  /* 0x0000000104047899 */ /* 0x000fe2000800063f */
[----:B------:R-:W0:Y:S11]  /*0220*/  FENCE.VIEW.ASYNC.S ;  /* 0x00000000000073c6 */ /* 0x000e360000000000 */
[----:B0-----:R0:W1:Y:S01]  /*0230*/  SYNCS.EXCH.64 URZ, [UR8], UR4 ;  /* 0x00000004083f75b2 */ /* 0x0010620008000100 */
[----:B------:R0:W2:Y:S01]  /*0240*/  SYNCS.EXCH.64 URZ, [UR8+0x18], UR6 ;  /* 0x00001806083f75b2 */ /* 0x0000a20008000100 */
[----:B------:R0:W3:Y:S01]  /*0250*/  SYNCS.EXCH.64 URZ, [UR8+0x8], UR4 ;  /* 0x00000804083f75b2 */ /* 0x0000e20008000100 */
[----:B------:R0:W4:Y:S01]  /*0260*/  SYNCS.EXCH.64 URZ, [UR8+0x20], UR6 ;  /* 0x00002006083f75b2 */ /* 0x0001220008000100 */
[----:B------:R0:W0:Y:S01]  /*0270*/  SYNCS.EXCH.64 URZ, [UR8+0x10], UR4 ;  /* 0x00001004083f75b2 */ /* 0x0000220008000100 */
[----:B------:R0:W0:Y:S01]  /*0280*/  SYNCS.EXCH.64 URZ, [UR8+0x28], UR6 ;  /* 0x00002806083f75b2 */ /* 0x0000220008000100 */
[----:B------:R-:W-:Y:S01]  /*0290*/  NOP ;  /* 0x0000000000007918 */ /* 0x000fe20000000000 */
.L_x_2:
[----:B------:R-:W-:Y:S01]  /*02a0*/  SHF.R.S32.HI R7, RZ, 0x1f, R18 ;  /* 0x0000001fff077819 */ /* 0x000fe20000011412 */
[----:B------:R-:W5:Y:S01]  /*02b0*/  SHFL.IDX PT, R0, R0, RZ, 0x1f ;  /* 0x00001fff00007589 */ /* 0x000f6200000e0000 */
[----:B0-----:R-:W0:Y:S01]  /*02c0*/  S2UR UR8, SR_CTAID.X ;  /* 0x00000000000879c3 */ /* 0x001e220000002500 */
[----:B------:R-:W-:Y:S02]  /*02d0*/  ELECT P0, URZ, PT ;  /* 0x00000000003f782f */ /* 0x000fe40003800000 */
[----:B------:R-:W-:Y:S01]  /*02e0*/  LEA.HI R7, R7, R18, RZ, 0x7 ;  /* 0x0000001207077211 */ /* 0x000fe200078f38ff */
[----:B------:R-:W1:Y:S01]  /*02f0*/  S2R R4, SR_CTAID.Y ;  /* 0x0000000000047919 */ /* 0x000e620000002600 */
[----:B------:R-:W-:Y:S01]  /*0300*/  SHF.R.S32.HI R8, RZ, 0x1f, R3 ;  /* 0x0000001fff087819 */ /* 0x000fe20000011403 */
[----:B------:R-:W-:Y:S01]  /*0310*/  ULDC UR4, c[0x0][0x150] ;  /* 0x0000540000047ab9 */ /* 0x000fe20000000800 */
[----:B------:R-:W-:Y:S01]  /*0320*/  LOP3.LUT R7, R7, 0xffffff80, RZ, 0xc0, !PT ;  /* 0xffffff8007077812 */ /* 0x000fe200078ec0ff */
[----:B------:R-:W-:Y:S01]  /*0330*/  NOP ;  /* 0x0000000000007918 */ /* 0x000fe20000000000 */
[----:B------:R-:W-:Y:S01]  /*0340*/  LEA.HI R8, R8, R3, RZ, 0x2 ;  /* 0x0000000308087211 */ /* 0x000fe200078f10ff */
[----:B------:R-:W2:Y:S01]  /*0350*/  LDC R10, c[0x0][0x144] ;  /* 0x00005100ff0a7b82 */ /* 0x000ea20000000800 */
[----:B------:R-:W-:Y:S01]  /*0360*/  NOP ;  /* 0x0000000000007918 */ /* 0x000fe20000000000 */
[----:B------:R-:W-:Y:S01]  /*0370*/  IMAD.IADD R6, R18, 0x1, -R7 ;  /* 0x0000000112067824 */ /* 0x000fe200078e0a07 */
[----:B------:R-:W-:Y:S01]  /*0380*/  LOP3.LUT R8, R8, 0x3ffffffc, RZ, 0xc0, !PT ;  /* 0x3ffffffc08087812 */ /* 0x000fe200078ec0ff */
[----:B------:R-:W-:Y:S01]  /*0390*/  IMAD.MOV.U32 R23, RZ, RZ, 0x1 ;  /* 0x00000001ff177424 */ /* 0x000fe200078e00ff */
[----:B------:R-:W-:-:S02]  /*03a0*/  ISETP.NE.AND P3, PT, R5, RZ, PT ;  /* 0x000000ff0500720c */ /* 0x000fc40003f65270 */
[----:B------:R-:W-:Y:S01]  /*03b0*/  SHF.R.S32.HI R7, RZ, 0x1f, R6 ;  /* 0x0000001fff077819 */ /* 0x000fe20000011406 */
[----:B------:R-:W-:Y:S01]  /*03c0*/  IMAD.IADD R8, R3, 0x1, -R8 ;  /* 0x0000000103087824 */ /* 0x000fe200078e0a08 */
[----:B------:R-:W3:Y:S02]  /*03d0*/  LDC R13, c[0x0][0x140] ;  /* 0x00005000ff0d7b82 */ /* 0x000ee40000000800 */
[----:B------:R-:W-:Y:S02]  /*03e0*/  LEA.HI R7, R7, R6, RZ, 0x3 ;  /* 0x0000000607077211 */ /* 0x000fe400078f18ff */
[----:B-----5:R-:W-:Y:S02]  /*03f0*/  ISETP.NE.OR P0, PT, R0, RZ, !P0 ;  /* 0x000000ff0000720c */ /* 0x020fe40004705670 */
[--C-:B------:R-:W-:Y:S02]  /*0400*/  SHF.R.S32.HI R0, RZ, 0x3, R7.reuse ;  /* 0x00000003ff007819 */ /* 0x100fe40000011407 */
[----:B------:R-:W-:-:S02]  /*0410*/  SHF.R.S32.HI R7, RZ, 0x1f, R7 ;  /* 0x0000001fff077819 */ /* 0x000fc40000011407 */
[----:B0-----:R-:W-:Y:S02]  /*0420*/  I2FP.F32.U32 R9, UR8 ;  /* 0x0000000800097c45 */ /* 0x001fe40008201000 */
[----:B------:R-:W-:-:S03]  /*0430*/  LEA.HI R7, R7, R0, RZ, 0x2 ;  /* 0x0000000007077211 */ /* 0x000fc600078f10ff */
[----:B------:R-:W-:Y:S01]  /*0440*/  FMUL R9, R9, UR4 ;  /* 0x0000000409097c20 */ /* 0x000fe20008400000 */
[----:B------:R-:W-:Y:S01]  /*0450*/  LOP3.LUT R7, R7, 0xfffffffc, RZ, 0xc0, !PT ;  /* 0xfffffffc07077812 */ /* 0x000fe200078ec0ff */
[----:B------:R-:W-:Y:S01]  /*0460*/  VOTEU.ALL UP0, P0 ;  /* 0x00000000003f7886 */ /* 0x000fe20000000000 */
[----:B-1----:R-:W-:Y:S01]  /*0470*/  I2FP.F32.U32 R3, R4 ;  /* 0x0000000400037245 */ /* 0x002fe20000201000 */
[----:B------:R-:W-:Y:S01]  /*0480*/  ULDC UR4, c[0x0][0x154] ;  /* 0x0000550000047ab9 */ /* 0x000fe20000000800 */
[----:B------:R-:W-:Y:S01]  /*0490*/  VOTEU.ALL UP1, P0 ;  /* 0x00000000003f7886 */ /* 0x000fe20000020000 */
[----:B------:R-:W0:Y:S01]  /*04a0*/  F2I.U32.TRUNC.NTZ R9, R9 ;  /* 0x0000000900097305 */ /* 0x000e22000020f000 */
[----:B------:R-:W-:Y:S01]  /*04b0*/  IMAD.IADD R7, R0, 0x1, -R7 ;  /* 0x0000000100077824 */ /* 0x000fe200078e0a07 */
[----:B------:R-:W1:Y:S01]  /*04c0*/  @!UP0 S2UR UR7, SR_CgaCtaId ;  /* 0x00000000000789c3 */ /* 0x000e620000008800 */
[----:B------:R-:W-:Y:S01]  /*04d0*/  FMUL R12, R3, UR4 ;  /* 0x00000004030c7c20 */ /* 0x000fe20008400000 */
[----:B------:R-:W-:Y:S01]  /*04e0*/  UMOV UR4, 0x20 ;  /* 0x0000002000047882 */ /* 0x000fe20000000000 */
[----:B------:R-:W-:Y:S01]  /*04f0*/  IMAD R8, R8, 0x4, R7 ;  /* 0x0000000408087824 */ /* 0x000fe200078e0207 */
[----:B------:R-:W-:Y:S01]  /*0500*/  @!UP0 UMOV UR6, 0x400 ;  /* 0x0000040000068882 */ /* 0x000fe20000000000 */
[----:B------:R-:W-:-:S04]  /*0510*/  @!UP0 UIADD3 UR4, -UR4, 0x100000, URZ ;  /* 0x0010000004048890 */ /* 0x000fc8000fffe13f */
[----:B------:R-:W-:Y:S02]  /*0520*/  @!UP0 USHF.L.U32 UR5, UR4, 0xb, URZ ;  /* 0x0000000b04058899 */ /* 0x000fe4000800063f */
[----:B------:R-:W-:Y:S01]  /*0530*/  @!UP0 USHF.L.U32 UR4, UR4, 0x1, URZ ;  /* 0x0000000104048899 */ /* 0x000fe2000800063f */
[----:B---3--:R-:W-:Y:S01]  /*0540*/  ISETP.EQ.U32.AND P2, PT, R13, 0x1, PT ;  /* 0x000000010d00780c */ /* 0x008fe20003f42070 */
[----:B------:R-:W3:Y:S01]  /*0550*/  F2I.U32.TRUNC.NTZ R12, R12 ;  /* 0x0000000c000c7305 */ /* 0x000ee2000020f000 */
[----:B------:R-:W-:Y:S01]  /*0560*/  LEA.HI R0, R8, R8, RZ, 0x1 ;  /* 0x0000000808007211 */ /* 0x000fe200078f08ff */
[----:B------:R-:W5:Y:S03]  /*0570*/  LDC R7, c[0x0][0x148] ;  /* 0x00005200ff077b82 */ /* 0x000f660000000800 */
[----:B------:R-:W-:Y:S01]  /*0580*/  LOP3.LUT R11, R0, 0xfffffffe, RZ, 0xc0, !PT ;  /* 0xfffffffe000b7812 */ /* 0x000fe200078ec0ff */
[----:B0-----:R-:W-:Y:S01]  /*0590*/  IMAD.MOV R15, RZ, RZ, -R9 ;  /* 0x000000ffff0f7224 */ /* 0x001fe200078e0a09 */
[----:B------:R-:W-:-:S03]  /*05a0*/  SHF.R.S32.HI R9, RZ, 0x1f, R2 ;  /* 0x0000001fff097819 */ /* 0x000fc60000011402 */
[----:B--2---:R-:W-:Y:S01]  /*05b0*/  IMAD R3, R10, R15, UR8 ;  /* 0x000000080a037e24 */ /* 0x004fe2000f8e020f */
[----:B------:R-:W-:Y:S01]  /*05c0*/  LEA.HI R9, R9, R2, RZ, 0x2 ;  /* 0x0000000209097211 */ /* 0x000fe200078f10ff */
[C---:B------:R-:W-:Y:S02]  /*05d0*/  IMAD.IADD R0, R8.reuse, 0x1, -R11 ;  /* 0x0000000108007824 */ /* 0x040fe400078e0a0b */
[----:B------:R-:W-:Y:S01]  /*05e0*/  IMAD.SHL.U32 R11, R8, 0x4, RZ ;  /* 0x00000004080b7824 */ /* 0x000fe200078e00ff */
[----:B------:R-:W-:Y:S01]  /*05f0*/  LOP3.LUT R9, R9, 0xfffffffc, RZ, 0xc0, !PT ;  /* 0xfffffffc09097812 */ /* 0x000fe200078ec0ff */
[----:B---3--:R-:W-:Y:S01]  /*0600*/  IMAD.MOV R21, RZ, RZ, -R12 ;  /* 0x000000ffff157224 */ /* 0x008fe200078e0a0c */
[----:B------:R-:W-:Y:S01]  /*0610*/  ISETP.NE.AND P4, PT, R0, R3, PT ;  /* 0x000000030000720c */ /* 0x000fe20003f85270 */
[----:B-1----:R-:W-:Y:S01]  /*0620*/  @!UP0 ULEA UR6, UR7, UR6, 0x18 ;  /* 0x0000000607068291 */ /* 0x002fe2000f8ec03f */
[----:B------:R-:W-:Y:S01]  /*0630*/  LOP3.LUT R22, R8, 0xc, R11, 0x78, !PT ;  /* 0x0000000c08167812 */ /* 0x000fe200078e780b */
[----:B------:R-:W-:Y:S01]  /*0640*/  IMAD.IADD R0, R2, 0x1, -R9 ;  /* 0x0000000102007824 */ /* 0x000fe200078e0a09 */
[----:B------:R-:W-:Y:S01]  /*0650*/  VOTEU.ALL UP0, P0 ;  /* 0x00000000003f7886 */ /* 0x000fe20000000000 */
[----:B------:R-:W-:Y:S01]  /*0660*/  LOP3.LUT P0, RZ, R6, 0x7, RZ, 0xc0, !PT ;  /* 0x0000000706ff7812 */ /* 0x000fe2000780c0ff */
[----:B------:R-:W-:-:S02]  /*0670*/  VIADD R6, R5, 0xffffffff ;  /* 0xffffffff05067836 */ /* 0x000fc40000000000 */
[----:B------:R-:W-:Y:S01]  /*0680*/  ISETP.NE.AND P1, PT, R0, 0x3, PT ;  /* 0x000000030000780c */ /* 0x000fe20003f25270 */
[----:B-----5:R-:W-:Y:S01]  /*0690*/  IMAD R9, R7, R21, R4 ;  /* 0x0000001507097224 */ /* 0x020fe200078e0204 */
[----:B------:R-:W-:Y:S02]  /*06a0*/  ISETP.LT.U32.AND P0, PT, R22, 0x4, !P0 ;  /* 0x000000041600780c */ /* 0x000fe40004701070 */
[----:B------:R-:W-:Y:S01]  /*06b0*/  ISETP.EQ.OR P1, PT, R0, RZ, !P1 ;  /* 0x000000ff0000720c */ /* 0x000fe20004f22670 */
[----:B------:R-:W0:Y:S02]  /*06c0*/  FENCE.VIEW.ASYNC.S ;  /* 0x00000000000073c6 */ /* 0x000e240000000000 */
[----:B0-----:R0:W1:Y:S01]  /*06d0*/  @!UP0 SYNCS.EXCH.64 URZ, [UR6+0x40], UR4 ;  /* 0x00004004063f85b2 */ /* 0x0010620008000100 */
[----:B------:R-:W-:Y:S02]  /*06e0*/  @P4 LEA.HI R2, R22, R22, RZ, 0x1 ;  /* 0x0000001616024211 */ /* 0x000fe400078f08ff */
[----:B------:R-:W-:-:S02]  /*06f0*/  ISETP.EQ.AND P1, PT, R5, RZ, P1 ;  /* 0x000000ff0500720c */ /* 0x000fc40000f22270 */
[----:B------:R-:W-:Y:S02]  /*0700*/  @P4 SHF.R.S32.HI R2, RZ, 0x1, R2 ;  /* 0x00000001ff024819 */ /* 0x000fe40000011402 */
[----:B------:R-:W-:Y:S02]  /*0710*/  ISETP.GE.U32.AND P6, PT, R6, 0x2, PT ;  /* 0x000000020600780c */ /* 0x000fe40003fc6070 */
[----:B------:R-:W-:Y:S02]  /*0720*/  @P4 ISETP.NE.AND P5, PT, R2, R9, PT ;  /* 0x000000090200420c */ /* 0x000fe40003fa5270 */
[----:B------:R-:W-:Y:S02]  /*0730*/  SEL R2, RZ, 0x1, !P0 ;  /* 0x00000001ff027807 */ /* 0x000fe40004000000 */
[----:B------:R-:W-:Y:S02]  /*0740*/  @P4 SEL R23, RZ, 0x1, P5 ;  /* 0x00000001ff174807 */ /* 0x000fe40002800000 */
[----:B------:R-:W-:Y:S01]  /*0750*/  SEL R19, RZ, 0x1, !P1 ;  /* 0x00000001ff137807 */ /* 0x000fe20004800000 */
[----:B------:R0:W2:Y:S01]  /*0760*/  @!UP1 SYNCS.EXCH.64 URZ, [UR6+0x48], UR4 ;  /* 0x00004804063f95b2 */ /* 0x0000a20008000100 */
[----:B------:R-:W-:Y:S01]  /*0770*/  LOP3.LUT R23, R23, R2, RZ, 0xc0, !PT ;  /* 0x0000000217177212 */ /* 0x000fe200078ec0ff */
[----:B------:R-:W-:Y:S01]  /*0780*/  NOP ;  /* 0x0000000000007918 */ /* 0x000fe20000000000 */
[----:B------:R-:W-:Y:S01]  /*0790*/  SEL R19, R19, 0x2, P6 ;  /* 0x0000000213137807 */ /* 0x000fe20003000000 */
[----:B------:R-:W-:Y:S06]  /*07a0*/  @!P2 BRA `(.L_x_3) ;  /* 0x000000000008a947 */ /* 0x000fec0003800000 */
[----:B-12-4-:R-:W-:Y:S01]  /*07b0*/  UCGABAR_ARV ;  /* 0x00000000000079c7 */ /* 0x016fe20008000000 */
[----:B------:R-:W-:Y:S05]  /*07c0*/  BRA `(.L_x_4) ;  /* 0x0000000000047947 */ /* 0x000fea0003800000 */
.L_x_3:
[----:B-12-4-:R-:W-:Y:S01]  /*07d0*/  NOP ;  /* 0x0000000000007918 */ /* 0x016fe20000000000 */
.L_x_4:
[----:B------:R-:W1:Y:S01]  /*07e0*/  LDC R2, c[0x0][0x65c] ;  /* 0x00019700ff027b82 */ /* 0x000e620000000800 */
[----:B------:R-:W-:Y:S02]  /*07f0*/  IMAD.U32 R8, RZ, RZ, UR8 ;  /* 0x00000008ff087e24 */ /* 0x000fe4000f8e00ff */
[----:B------:R-:W-:Y:S01]  /*0800*/  IMAD.MOV.U32 R9, RZ, RZ, RZ ;  /* 0x000000ffff097224 */ /* 0x000fe200078e00ff */
[----:B-1----:R-:W-:-:S04]  /*0810*/  ISETP.NE.AND P1, PT, R2, 0x1, PT ;  /* 0x000000010200780c */ /* 0x002fc80003f25270 */
[----:B------:R-:W-:-:S09]  /*0820*/  P2R R5, PR, RZ, 0x2 ;  /* 0x00000002ff057803 */ /* 0x000fd20000000000 */
[----:B------:R-:W1:Y:S01]  /*0830*/  @P1 LDC R17, c[0x0][0x10] ;  /* 0x00000400ff111b82 */ /* 0x000e620000000800 */
[----:B------:R-:W-:Y:S02]  /*0840*/  @P1 IMAD.MOV.U32 R5, RZ, RZ, RZ ;  /* 0x000000ffff051224 */ /* 0x000fe400078e00ff */
[----:B------:R-:W-:-:S05]  /*0850*/  @P1 IMAD.MOV.U32 R13, RZ, RZ, RZ ;  /* 0x000000ffff0d1224 */ /* 0x000fca00078e00ff */
[----:B------:R-:W2:Y:S01]  /*0860*/  @!P1 LDC R11, c[0x0][0xc] ;  /* 0x00000300ff0b9b82 */ /* 0x000ea20000000800 */
[----:B-1----:R-:W-:-:S04]  /*0870*/  @P1 IMAD.WIDE.U32 R16, R17, UR8, R4 ;  /* 0x0000000811101c25 */ /* 0x002fc8000f8e0004 */
[----:B------:R-:W-:Y:S02]  /*0880*/  @P1 IMAD.IADD R17, R17, 0x1, R13 ;  /* 0x0000000111111824 */ /* 0x000fe400078e020d */
[----:B--2---:R-:W-:-:S04]  /*0890*/  @!P1 IMAD.WIDE.U32 R8, R4, R11, R8 ;  /* 0x0000000b04089225 */ /* 0x004fc800078e0008 */
[----:B------:R-:W-:Y:S02]  /*08a0*/  @!P1 IMAD.MOV.U32 R16, RZ, RZ, R8 ;  /* 0x000000ffff109224 */ /* 0x000fe400078e0008 */
[----:B------:R-:W-:Y:S01]  /*08b0*/  @!P1 IMAD.MOV.U32 R17, RZ, RZ, R9 ;  /* 0x000000ffff119224 */ /* 0x000fe200078e0009 */
[----:B------:R-:W-:Y:S06]  /*08c0*/  @!P2 BRA `(.L_x_5) ;  /* 0x00000000000ca947 */ /* 0x000fec0003800000 */
[----:B------:R-:W-:Y:S01]  /*08d0*/  UCGABAR_WAIT ;  /* 0x0000000000007dc7 */ /* 0x000fe20008000000 */
[----:B------:R-:W-:Y:S01]  /*08e0*/  CCTL.IVALL ;  /* 0x00000000ff00798f */ /* 0x000fe20002000000 */
[----:B------:R-:W-:Y:S05]  /*08f0*/  BRA `(.L_x_6) ;  /* 0x0000000000047947 */ /* 0x000fea0003800000 */
.L_x_5:
[----:B------:R-:W-:Y:S06]  /*0900*/  BAR.SYNC.DEFER_BLOCKING 0x0 ;  /* 0x0000000000007b1d */ /* 0x000fec0000010000 */
.L_x_6:
[----:B------:R-:W-:Y:S05]  /*0910*/  @!P3 BRA `(.L_x_7) ;  /* 0x000000400010b947 */ /* 0x000fea0003800000 */
[----:B------:R-:W-:-:S13]  /*0920*/  ISETP.GT.U32.AND P0, PT, R6, 0x1, PT ;  /* 0x000000010600780c */ /* 0x000fda0003f04070 */
[----:B0-----:R-:W-:Y:S05]  /*0930*/  @P0 EXIT ;  /* 0x000000000000094d */ /* 0x001fea0003800000 */
[----:B------:R-:W-:Y:S01]  /*0940*/  ULDC.64 UR4, c[0x0][0x650] ;  /* 0x0001940000047ab9 */ /* 0x000fe20000000a00 */
[----:B------:R-:W-:Y:S01]  /*0950*/  PRMT R0, RZ, 0x7610, R0 ;  /* 0x00007610ff007816 */ /* 0x000fe20000000000 */
[----:B------:R-:W-:Y:S01]  /*0960*/  IMAD.MOV.U32 R60, RZ, RZ, -0x1 ;  /* 0xffffffffff3c7424 */ /* 0x000fe200078e00ff */
[----:B------:R-:W-:Y:S01]  /*0970*/  ISETP.GE.U32.AND P0, PT, R16, UR4, PT ;  /* 0x0000000410007c0c */ /* 0x000fe2000bf06070 */
[----:B------:R-:W-:Y:S02]  /*0980*/  IMAD.MOV.U32 R61, RZ, RZ, -0x1 ;  /* 0xffffffffff3d7424 */ /* 0x000fe400078e00ff */
[----:B------:R-:W-:Y:S01]  /*0990*/  IMAD.MOV.U32 R59, RZ, RZ, -0x1 ;  /* 0xffffffffff3b7424 */ /* 0x000fe200078e00ff */
[----:B------:R-:W-:-:S13]  /*09a0*/  ISETP.GE.U32.AND.EX P0, PT, R17, UR5, PT, P0 ;  /* 0x0000000511007c0c */ /* 0x000fda000bf06100 */
[----:B------:R-:W-:Y:S05]  /*09b0*/  @P0 BRA `(.L_x_8) ;  /* 0x0000000400280947 */ /* 0x000fea0003800000 */
[----:B------:R-:W0:Y:S01]  /*09c0*/  LDC.64 R24, c[0x0][0x628] ;  /* 0x00018a00ff187b82 */ /* 0x000e220000000a00 */
[----:B------:R-:W-:Y:S02]  /*09d0*/  IMAD.MOV.U32 R8, RZ, RZ, R16 ;  /* 0x000000ffff087224 */ /* 0x000fe400078e0010 */
[----:B------:R-:W-:-:S05]  /*09e0*/  IMAD.MOV.U32 R9, RZ, RZ, R17 ;  /* 0x000000ffff097224 */ /* 0x000fca00078e0011 */
[----:B------:R-:W1:Y:S08]  /*09f0*/  LDC R0, c[0x0][0x630] ;  /* 0x00018c00ff007b82 */ /* 0x000e700000000800 */
[----:B------:R-:W2:Y:S01]  /*0a00*/  LDC.64 R26, c[0x0][0x620] ;  /* 0x00018800ff1a7b82 */ /* 0x000ea20000000a00 */
[----:B0-----:R-:W-:-:S04]  /*0a10*/  ISETP.NE.U32.AND P0, PT, R24, RZ, PT ;  /* 0x000000ff1800720c */ /* 0x001fc80003f05070 */
[----:B------:R-:W-:-:S13]  /*0a20*/  ISETP.NE.AND.EX P0, PT, R25, RZ, PT, P0 ;  /* 0x000000ff1900720c */ /* 0x000fda0003f05300 */
[----:B-12---:R-:W-:Y:S05]  /*0a30*/  @!P0 BRA `(.L_x_9) ;  /* 0x0000000000288947 */ /* 0x006fea0003800000 */
[----:B------:R-:W0:Y:S02]  /*0a40*/  LDC R13, c[0x0][0x634] ;  /* 0x00018d00ff0d7b82 */ /* 0x000e240000000800 */
[----:B0-----:R-:W-:-:S05]  /*0a50*/  IADD3 R13, P0, R16, R13, RZ ;  /* 0x0000000d100d7210 */ /* 0x001fca0007f1e0ff */
[----:B------:R-:W-:-:S04]  /*0a60*/  IMAD.X R15, RZ, RZ, R17, P0 ;  /* 0x000000ffff0f7224 */ /* 0x000fc800000e0611 */
[----:B------:R-:W-:-:S04]  /*0a70*/  IMAD.WIDE.U32 R8, R15, R24, RZ ;  /* 0x000000180f087225 */ /* 0x000fc800078e00ff */
[----:B------:R-:W-:-:S04]  /*0a80*/  IMAD.WIDE.U32 R10, P0, R13, R25, R8 ;  /* 0x000000190d0a7225 */ /* 0x000fc80007800008 */
[----:B------:R-:W-:-:S04]  /*0a90*/  IMAD.WIDE.U32 R8, R13, R24, RZ ;  /* 0x000000180d087225 */ /* 0x000fc800078e00ff */
[----:B------:R-:W-:Y:S01]  /*0aa0*/  IMAD.X R13, RZ, RZ, RZ, P0 ;  /* 0x000000ffff0d7224 */ /* 0x000fe200000e06ff */
[----:B------:R-:W-:Y:S01]  /*0ab0*/  IADD3 RZ, P0, R9, R10, RZ ;  /* 0x0000000a09ff7210 */ /* 0x000fe20007f1e0ff */
[----:B------:R-:W-:-:S04]  /*0ac0*/  IMAD.MOV.U32 R12, RZ, RZ, R11 ;  /* 0x000000ffff0c7224 */ /* 0x000fc800078e000b */
[----:B------:R-:W-:-:S08]  /*0ad0*/  IMAD.WIDE.U32.X R8, R15, R25, R12, P0 ;  /* 0x000000190f087225 */ /* 0x000fd000000e040c */
.L_x_9:
[----:B------:R-:W0:Y:S01]  /*0ae0*/  LDC.64 R24, c[0x0][0x640] ;  /* 0x00019000ff187b82 */ /* 0x000e220000000a00 */
[-CC-:B------:R-:W-:Y:S01]  /*0af0*/  SHF.R.U64 R59, R8, R0.reuse, R9.reuse ;  /* 0x00000000083b7219 */ /* 0x180fe20000001209 */
[----:B------:R-:W-:Y:S01]  /*0b00*/  IMAD R30, R7, R21, R4 ;  /* 0x00000015071e7224 */ /* 0x000fe200078e0204 */
[----:B------:R-:W-:Y:S01]  /*0b10*/  SHF.R.U32.HI R0, RZ, R0, R9 ;  /* 0x00000000ff007219 */ /* 0x000fe20000011609 */
[----:B------:R-:W-:Y:S01]  /*0b20*/  IMAD.MOV.U32 R21, RZ, RZ, 0x1 ;  /* 0x00000001ff157424 */ /* 0x000fe200078e00ff */
[----:B------:R-:W-:-:S03]  /*0b30*/  IADD3 R5, P0, RZ, -R59, RZ ;  /* 0x8000003bff057210 */ /* 0x000fc60007f1e0ff */
[----:B------:R-:W1:Y:S02]  /*0b40*/  LDC R6, c[0x0][0x618] ;  /* 0x00018600ff067b82 */ /* 0x000e640000000800 */
[----:B------:R-:W-:-:S04]  /*0b50*/  IMAD.X R9, RZ, RZ, ~R0, P0 ;  /* 0x000000ffff097224 */ /* 0x000fc800000e0e00 */
[-C--:B------:R-:W-:Y:S02]  /*0b60*/  IMAD R0, R9, R26.reuse, RZ ;  /* 0x0000001a09007224 */ /* 0x080fe400078e02ff */
[----:B------:R-:W2:Y:S01]  /*0b70*/  LDC R11, c[0x0][0x608] ;  /* 0x00018200ff0b7b82 */ /* 0x000ea20000000800 */
[----:B------:R-:W-:-:S04]  /*0b80*/  IMAD.WIDE.U32 R8, R5, R26, R16 ;  /* 0x0000001a05087225 */ /* 0x000fc800078e0010 */
[----:B------:R-:W-:-:S03]  /*0b90*/  IMAD R5, R5, R27, R0 ;  /* 0x0000001b05057224 */ /* 0x000fc600078e0200 */
[----:B------:R-:W3:Y:S01]  /*0ba0*/  LDC R12, c[0x0][0x658] ;  /* 0x00019600ff0c7b82 */ /* 0x000ee20000000800 */
[----:B0-----:R-:W-:Y:S01]  /*0bb0*/  ISETP.NE.U32.AND P0, PT, R24, RZ, PT ;  /* 0x000000ff1800720c */ /* 0x001fe20003f05070 */
[----:B------:R-:W-:Y:S02]  /*0bc0*/  IMAD.IADD R5, R9, 0x1, R5 ;  /* 0x0000000109057824 */ /* 0x000fe400078e0205 */
[----:B------:R-:W-:Y:S01]  /*0bd0*/  IMAD.MOV.U32 R9, RZ, RZ, -0x1 ;  /* 0xffffffffff097424 */ /* 0x000fe200078e00ff */
[----:B------:R-:W-:-:S03]  /*0be0*/  ISETP.NE.AND.EX P0, PT, R25, RZ, PT, P0 ;  /* 0x000000ff1900720c */ /* 0x000fc60003f05300 */
[----:B------:R-:W0:Y:S01]  /*0bf0*/  LDC R15, c[0x0][0x600] ;  /* 0x00018000ff0f7b82 */ /* 0x000e220000000800 */
[-CC-:B-1----:R-:W-:Y:S02]  /*0c00*/  SHF.R.U64 R13, R8, R6.reuse, R5.reuse ;  /* 0x00000006080d7219 */ /* 0x182fe40000001205 */
[----:B------:R-:W-:-:S05]  /*0c10*/  SHF.R.U32.HI R0, RZ, R6, R5 ;  /* 0x00000006ff007219 */ /* 0x000fca0000011605 */
[----:B------:R-:W1:Y:S01]  /*0c20*/  LDC R14, c[0x0][0x648] ;  /* 0x00019200ff0e7b82 */ /* 0x000e620000000800 */
[-CC-:B--2---:R-:W-:Y:S02]  /*0c30*/  SHF.R.U64 R27, R13, R11.reuse, R0.reuse ;  /* 0x0000000b0d1b7219 */ /* 0x184fe40000001200 */
[----:B------:R-:W-:-:S05]  /*0c40*/  SHF.R.U32.HI R5, RZ, R11, R0 ;  /* 0x0000000bff057219 */ /* 0x000fca0000011600 */
[----:B------:R-:W2:Y:S01]  /*0c50*/  LDC R20, c[0x0][0x638] ;  /* 0x00018e00ff147b82 */ /* 0x000ea20000000800 */
[-CC-:B---3--:R-:W-:Y:S02]  /*0c60*/  SHF.R.U64 R28, R27, R12.reuse, R5.reuse ;  /* 0x0000000c1b1c7219 */ /* 0x188fe40000001205 */
[-C--:B------:R-:W-:Y:S02]  /*0c70*/  SHF.L.U32 R0, R9, R12.reuse, RZ ;  /* 0x0000000c09007219 */ /* 0x080fe400000006ff */
[----:B------:R-:W-:Y:S01]  /*0c80*/  SHF.R.U32.HI R5, RZ, R12, R5 ;  /* 0x0000000cff057219 */ /* 0x000fe20000011605 */
[----:B------:R-:W-:Y:S01]  /*0c90*/  IMAD.MOV.U32 R4, RZ, RZ, R28 ;  /* 0x000000ffff047224 */ /* 0x000fe200078e001c */
[----:B------:R-:W-:Y:S01]  /*0ca0*/  LOP3.LUT R10, RZ, R0, RZ, 0x33, !PT ;  /* 0x00000000ff0a7212 */ /* 0x000fe200078e33ff */
[----:B------:R-:W3:Y:S01]  /*0cb0*/  LDC R26, c[0x0][0x610] ;  /* 0x00018400ff1a7b82 */ /* 0x000ee20000000800 */
[----:B------:R-:W-:Y:S05]  /*0cc0*/  @!P0 BRA `(.L_x_10) ;  /* 0x0000000000288947 */ /* 0x000fea0003800000 */
[----:B------:R-:W4:Y:S02]  /*0cd0*/  LDC R9, c[0x0][0x64c] ;  /* 0x00019300ff097b82 */ /* 0x000f240000000800 */
[----:B----4-:R-:W-:-:S05]  /*0ce0*/  IADD3 R9, P0, R28, R9, RZ ;  /* 0x000000091c097210 */ /* 0x010fca0007f1e0ff */
        /* <DEDUP_REMOVED lines=8> */
.L_x_10:
[----:B-1----:R-:W-:Y:S01]  /*0d70*/  SHF.R.U64 R4, R4, R14, R5 ;  /* 0x0000000e04047219 */ /* 0x002fe20000001205 */
[----:B0-----:R-:W-:Y:S01]  /*0d80*/  VIADD R6, R15, 0xffffffff ;  /* 0xffffffff0f067836 */ /* 0x001fe20000000000 */
[----:B------:R-:W-:Y:S02]  /*0d90*/  SHF.L.U32 R0, R21, R12, RZ ;  /* 0x0000000c15007219 */ /* 0x000fe400000006ff */
[----:B------:R-:W-:Y:S01]  /*0da0*/  LOP3.LUT R5, R27, R10, RZ, 0xc0, !PT ;  /* 0x0000000a1b057212 */ /* 0x000fe200078ec0ff */
[----:B------:R-:W-:Y:S01]  /*0db0*/  IMAD.MOV R7, RZ, RZ, -R4 ;  /* 0x000000ffff077224 */ /* 0x000fe200078e0a04 */
[----:B------:R-:W-:Y:S02]  /*0dc0*/  SEL R3, R3, R30, !P1 ;  /* 0x0000001e03037207 */ /* 0x000fe40004800000 */
[----:B------:R-:W-:Y:S01]  /*0dd0*/  LOP3.LUT R6, R13, R6, RZ, 0xc0, !PT ;  /* 0x000000060d067212 */ /* 0x000fe200078ec0ff */
[----:B------:R-:W-:Y:S02]  /*0de0*/  IMAD R4, R0, R4, R5 ;  /* 0x0000000400047224 */ /* 0x000fe400078e0205 */
[----:B--2---:R-:W-:-:S02]  /*0df0*/  IMAD R0, R7, R20, R28 ;  /* 0x0000001407007224 */ /* 0x004fc400078e021c */
[----:B---3--:R-:W-:Y:S02]  /*0e00*/  IMAD R3, R4, R26, R3 ;  /* 0x0000001a04037224 */ /* 0x008fe400078e0203 */
[----:B------:R-:W-:Y:S02]  /*0e10*/  IMAD R60, R0, R15, R6 ;  /* 0x0000000f003c7224 */ /* 0x000fe400078e0206 */
[----:B------:R-:W-:-:S03]  /*0e20*/  IMAD.MOV.U32 R4, RZ, RZ, 0x1 ;  /* 0x00000001ff047424 */ /* 0x000fc600078e00ff */
[----:B------:R-:W-:Y:S02]  /*0e30*/  SEL R61, R60, R3, !P1 ;  /* 0x000000033c3d7207 */ /* 0x000fe40004800000 */
[----:B------:R-:W-:Y:S02]  /*0e40*/  PRMT R0, R4, 0x7610, R0 ;  /* 0x0000761004007816 */ /* 0x000fe40000000000 */
[----:B------:R-:W-:-:S07]  /*0e50*/  SEL R60, R3, R60, !P1 ;  /* 0x0000003c033c7207 */ /* 0x000fce0004800000 */
.L_x_8:
[----:B------:R-:W-:-:S08]  /*0e60*/  NOP ;  /* 0x0000000000007918 */ /* 0x000fd00000000000 */
[----:B------:R-:W0:Y:S02]  /*0e70*/  USETMAXREG.TRY_ALLOC.CTAPOOL UP0, 0xe8 ;  /* 0x000000e8000079c8 */ /* 0x000e240008000600 */
[----:B0-----:R-:W-:-:S13]  /*0e80*/  PLOP3.LUT P0, PT, PT, PT, UP0, 0x80, 0x0 ;  /* 0x000000000000781c */ /* 0x001fda0003f0f008 */
[----:B------:R-:W-:Y:S05]  /*0e90*/  @!P0 BRA `(.L_x_8) ;  /* 0xfffffffc00f08947 */ /* 0x000fea000383ffff */
[----:B------:R-:W-:Y:S01]  /*0ea0*/  ULDC.64 UR4, c[0x0][0x598] ;  /* 0x0001660000047ab9 */ /* 0x000fe20000000a00 */
[----:B------:R-:W-:Y:S01]  /*0eb0*/  ULDC.64 UR36, c[0x0][0x208] ;  /* 0x0000820000247ab9 */ /* 0x000fe20000000a00 */
[----:B------:R-:W-:-:S04]  /*0ec0*/  ISETP.NE.U32.AND P0, PT, RZ, UR4, PT ;  /* 0x00000004ff007c0c */ /* 0x000fc8000bf05070 */
[----:B------:R-:W-:-:S13]  /*0ed0*/  ISETP.NE.AND.EX P0, PT, RZ, UR5, PT, P0 ;  /* 0x00000005ff007c0c */ /* 0x000fda000bf05300 */
[----:B------:R-:W-:Y:S05]  /*0ee0*/  @!P0 BRA `(.L_x_11) ;  /* 0x00000000001c8947 */ /* 0x000fea0003800000 */
[----:B------:R-:W0:Y:S02]  /*0ef0*/  LDC.64 R4, c[0x0][0x598] ;  /* 0x00016600ff047b82 */ /* 0x000e240000000a00 */
[----:B0-----:R-:W2:Y:S02]  /*0f00*/  LDG.E.64 R4, desc[UR36][R4.64] ;  /* 0x0000002404047981 */ /* 0x001ea4000c1e1b00 */
[----:B--2---:R-:W-:-:S04]  /*0f10*/  ISETP.NE.U32.AND P0, PT, R4, RZ, PT ;  /* 0x000000ff0400720c */ /* 0x004fc80003f05070 */
[----:B------:R-:W-:-:S13]  /*0f20*/  ISETP.NE.AND.EX P0, PT, R5, RZ, PT, P0 ;  /* 0x000000ff0500720c */ /* 0x000fda0003f05300 */
[----:B------:R-:W-:Y:S05]  /*0f30*/  @!P0 BRA `(.L_x_11) ;  /* 0x0000000000088947 */ /* 0x000fea0003800000 */
[----:B------:R0:W5:Y:S01]  /*0f40*/  LD.E R56, desc[UR36][R4.64] ;  /* 0x0000002404387980 */ /* 0x000162000c101900 */
[----:B------:R-:W-:Y:S05]  /*0f50*/  BRA `(.L_x_12) ;  /* 0x0000000000247947 */ /* 0x000fea0003800000 */
.L_x_11:
[----:B------:R-:W-:Y:S02]  /*0f60*/  ULDC.64 UR4, c[0x0][0x588] ;  /* 0x0001620000047ab9 */ /* 0x000fe40000000a00 */
[----:B------:R-:W-:-:S04]  /*0f70*/  ISETP.NE.U32.AND P0, PT, RZ, UR4, PT ;  /* 0x00000004ff007c0c */ /* 0x000fc8000bf05070 */
[----:B------:R-:W-:-:S13]  /*0f80*/  ISETP.NE.AND.EX P0, PT, RZ, UR5, PT, P0 ;  /* 0x00000005ff007c0c */ /* 0x000fda000bf05300 */
[----:B------:R-:W-:Y:S05]  /*0f90*/  @!P0 BRA `(.L_x_13) ;  /* 0x00000000000c8947 */ /* 0x000fea0003800000 */
[----:B------:R-:W0:Y:S02]  /*0fa0*/  LDC.64 R56, c[0x0][0x588] ;  /* 0x00016200ff387b82 */ /* 0x000e240000000a00 */
[----:B0-----:R1:W5:Y:S01]  /*0fb0*/  LDG.E R56, desc[UR36][R56.64] ;  /* 0x0000002438387981 */ /* 0x001362000c1e1900 */
[----:B------:R-:W-:Y:S05]  /*0fc0*/  BRA `(.L_x_12) ;  /* 0x0000000000087947 */ /* 0x000fea0003800000 */
.L_x_13:
[----:B------:R-:W-:Y:S02]  /*0fd0*/  ULDC UR4, c[0x0][0x580] ;  /* 0x0001600000047ab9 */ /* 0x000fe40000000800 */
[----:B------:R-:W-:-:S07]  /*0fe0*/  IMAD.U32 R56, RZ, RZ, UR4 ;  /* 0x00000004ff387e24 */ /* 0x000fce000f8e00ff */
.L_x_12:
[----:B------:R-:W-:Y:S02]  /*0ff0*/  ULDC.64 UR4, c[0x0][0x5a0] ;  /* 0x0001680000047ab9 */ /* 0x000fe40000000a00 */
[----:B------:R-:W-:-:S04]  /*1000*/  ISETP.NE.U32.AND P0, PT, RZ, UR4, PT ;  /* 0x00000004ff007c0c */ /* 0x000fc8000bf05070 */
[----:B------:R-:W-:-:S13]  /*1010*/  ISETP.NE.AND.EX P0, PT, RZ, UR5, PT, P0 ;  /* 0x00000005ff007c0c */ /* 0x000fda000bf05300 */
[----:B------:R-:W-:Y:S05]  /*1020*/  @!P0 BRA `(.L_x_14) ;  /* 0x00000000001c8947 */ /* 0x000fea0003800000 */
[----:B0-----:R-:W0:Y:S02]  /*1030*/  LDC.64 R4, c[0x0][0x5a0] ;  /* 0x00016800ff047b82 */ /* 0x001e240000000a00 */
[----:B0-----:R-:W2:Y:S02]  /*1040*/  LDG.E.64 R4, desc[UR36][R4.64] ;  /* 0x0000002404047981 */ /* 0x001ea4000c1e1b00 */
[----:B--2---:R-:W-:-:S04]  /*1050*/  ISETP.NE.U32.AND P0, PT, R4, RZ, PT ;  /* 0x000000ff0400720c */ /* 0x004fc80003f05070 */
[----:B------:R-:W-:-:S13]  /*1060*/  ISETP.NE.AND.EX P0, PT, R5, RZ, PT, P0 ;  /* 0x000000ff0500720c */ /* 0x000fda0003f05300 */
[----:B------:R-:W-:Y:S05]  /*1070*/  @!P0 BRA `(.L_x_14) ;  /* 0x0000000000088947 */ /* 0x000fea0003800000 */
[----:B-1----:R0:W5:Y:S01]  /*1080*/  LD.E R57, desc[UR36][R4.64] ;  /* 0x0000002404397980 */ /* 0x002162000c101900 */
[----:B------:R-:W-:Y:S05]  /*1090*/  BRA `(.L_x_15) ;  /* 0x0000000000247947 */ /* 0x000fea0003800000 */
.L_x_14:
[----:B------:R-:W-:Y:S02]  /*10a0*/  ULDC.64 UR4, c[0x0][0x590] ;  /* 0x0001640000047ab9 */ /* 0x000fe40000000a00 */
[----:B------:R-:W-:-:S04]  /*10b0*/  ISETP.NE.U32.AND P0, PT, RZ, UR4, PT ;  /* 0x00000004ff007c0c */ /* 0x000fc8000bf05070 */
[----:B------:R-:W-:-:S13]  /*10c0*/  ISETP.NE.AND.EX P0, PT, RZ, UR5, PT, P0 ;  /* 0x00000005ff007c0c */ /* 0x000fda000bf05300 */
[----:B------:R-:W-:Y:S05]  /*10d0*/  @!P0 BRA `(.L_x_16) ;  /* 0x00000000000c8947 */ /* 0x000fea0003800000 */
[----:B0-----:R-:W1:Y:S02]  /*10e0*/  LDC.64 R4, c[0x0][0x590] ;  /* 0x00016400ff047b82 */ /* 0x001e640000000a00 */
[----:B-1----:R1:W5:Y:S01]  /*10f0*/  LDG.E R57, desc[UR36][R4.64] ;  /* 0x0000002404397981 */ /* 0x002362000c1e1900 */
[----:B------:R-:W-:Y:S05]  /*1100*/  BRA `(.L_x_15) ;  /* 0x0000000000087947 */ /* 0x000fea0003800000 */
.L_x_16:
[----:B------:R-:W-:Y:S02]  /*1110*/  ULDC UR4, c[0x0][0x584] ;  /* 0x0001610000047ab9 */ /* 0x000fe40000000800 */
[----:B-1----:R-:W-:-:S07]  /*1120*/  IMAD.U32 R57, RZ, RZ, UR4 ;  /* 0x00000004ff397e24 */ /* 0x002fce000f8e00ff */
.L_x_15:
[----:B------:R-:W-:-:S13]  /*1130*/  LOP3.LUT P0, RZ, R0, 0xff, RZ, 0xc0, !PT ;  /* 0x000000ff00ff7812 */ /* 0x000fda000780c0ff */
[----:B------:R-:W-:Y:S05]  /*1140*/  @!P0 EXIT ;  /* 0x000000000000894d */ /* 0x000fea0003800000 */
[----:B------:R-:W-:Y:S01]  /*1150*/  ULDC UR4, c[0x0][0x28c] ;  /* 0x0000a30000047ab9 */ /* 0x000fe20000000800 */
[----:B------:R-:W-:Y:S01]  /*1160*/  LOP3.LUT R58, R19, 0x1, RZ, 0xfc, !PT ;  /* 0x00000001133a7812 */ /* 0x000fe200078efcff */
[----:B------:R-:W-:Y:S01]  /*1170*/  UIADD3 UR4, UR4, 0x1f, URZ ;  /* 0x0000001f04047890 */ /* 0x000fe2000fffe03f */
[----:B------:R-:W-:Y:S01]  /*1180*/  UMOV UR38, URZ ;  /* 0x0000003f00267c82 */ /* 0x000fe20008000000 */
[----:B------:R-:W-:Y:S02]  /*1190*/  UMOV UR39, URZ ;  /* 0x0000003f00277c82 */ /* 0x000fe40008000000 */
[----:B------:R-:W-:-:S04]  /*11a0*/  USHF.R.S32.HI UR5, URZ, 0x1f, UR4 ;  /* 0x0000001f3f057899 */ /* 0x000fc80008011404 */
[----:B------:R-:W-:-:S04]  /*11b0*/  ULEA.HI UR5, UR5, UR4, URZ, 0x5 ;  /* 0x0000000405057291 */ /* 0x000fc8000f8f283f */
[----:B------:R-:W-:-:S12]  /*11c0*/  USHF.R.S32.HI UR40, URZ, 0x5, UR5 ;  /* 0x000000053f287899 */ /* 0x000fd80008011405 */
.L_x_100:
[----:B------:R-:W-:Y:S01]  /*11d0*/  LOP3.LUT R0, R18, 0x80, RZ, 0xc0, !PT ;  /* 0x0000008012007812 */ /* 0x000fe200078ec0ff */
[----:B------:R-:W2:Y:S01]  /*11e0*/  S2UR UR7, SR_CgaCtaId ;  /* 0x00000000000779c3 */ /* 0x000ea20000008800 */
[----:B------:R-:W-:Y:S02]  /*11f0*/  UMOV UR6, 0x400 ;  /* 0x0000040000067882 */ /* 0x000fe40000000000 */
[----:B------:R-:W-:-:S06]  /*1200*/  SHF.R.U32.HI R0, RZ, 0x7, R0 ;  /* 0x00000007ff007819 */ /* 0x000fcc0000011600 */
[----:B------:R-:W3:Y:S01]  /*1210*/  SHFL.IDX PT, R0, R0, RZ, 0x1f ;  /* 0x00001fff00007589 */ /* 0x000ee200000e0000 */
[----:B--2---:R-:W-:Y:S01]  /*1220*/  ULEA UR6, UR7, UR6, 0x18 ;  /* 0x0000000607067291 */ /* 0x004fe2000f8ec03f */
[----:B---3--:R-:W-:-:S13]  /*1230*/  R2UR UR4, R0 ;  /* 0x00000000000472ca */ /* 0x008fda00000e0000 */
[----:B------:R-:W-:-:S04]  /*1240*/  ULEA.HI UR5, UR4, UR4, URZ, 0x1 ;  /* 0x0000000404057291 */ /* 0x000fc8000f8f083f */
[----:B------:R-:W-:-:S04]  /*1250*/  ULOP3.LUT UR5, UR5, 0x7fffe, URZ, 0xc0, !UPT ;  /* 0x0007fffe05057892 */ /* 0x000fc8000f8ec03f */
[----:B------:R-:W-:-:S03]  /*1260*/  UIADD3 UR5, UR4, -UR5, URZ ;  /* 0x8000000504057290 */ /* 0x000fc6000fffe03f */
[----:B------:R-:W-:Y:S01]  /*1270*/  ULDC UR4, c[0x0][0x28c] ;  /* 0x0000a30000047ab9 */ /* 0x000fe20000000800 */
[----:B------:R-:W-:Y:S01]  /*1280*/  ULEA UR5, UR5, UR6, 0xd ;  /* 0x0000000605057291 */ /* 0x000fe2000f8e683f */
[----:B------:R-:W-:-:S03]  /*1290*/  ISETP.LT.AND P0, PT, RZ, UR4, PT ;  /* 0x00000004ff007c0c */ /* 0x000fc6000bf01270 */
[----:B------:R-:W-:-:S04]  /*12a0*/  UIADD3 UR5, UR5, 0x100, URZ ;  /* 0x0000010005057890 */ /* 0x000fc8000fffe03f */
[----:B------:R-:W-:-:S04]  /*12b0*/  USHF.R.U32.HI UR5, URZ, 0x4, UR5 ;  /* 0x000000043f057899 */ /* 0x000fc80008011605 */
[----:B------:R-:W-:Y:S02]  /*12c0*/  ULOP3.LUT UR41, UR5, 0x3fff, URZ, 0xc0, !UPT ;  /* 0x00003fff05297892 */ /* 0x000fe4000f8ec03f */
[----:B01--45:R-:W-:Y:S10]  /*12d0*/  @P0 BRA `(.L_x_17) ;  /* 0x0000000000400947 */ /* 0x033ff40003800000 */
[----:B------:R-:W-:Y:S01]  /*12e0*/  MOV R0, 0x0 ;  /* 0x0000000000007802 */ /* 0x000fe20000000f00 */
[----:B------:R-:W-:Y:S01]  /*12f0*/  ULDC.64 UR4, c[0x4][0x68] ;  /* 0x01001a0000047ab9 */ /* 0x000fe20000000a00 */
[----:B------:R-:W-:Y:S01]  /*1300*/  ULDC.64 UR6, c[0x4][0x8] ;  /* 0x0100020000067ab9 */ /* 0x000fe20000000a00 */
[----:B01----:R-:W-:Y:S01]  /*1310*/  IMAD.U32 R4, RZ, RZ, UR4 ;  /* 0x00000004ff047e24 */ /* 0x003fe2000f8e00ff */
[----:B------:R0:W1:Y:S01]  /*1320*/  LDC.64 R14, c[0x4][R0] ;  /* 0x01000000000e7b82 */ /* 0x0000620000000a00 */
[----:B------:R-:W-:Y:S01]  /*1330*/  IMAD.U32 R5, RZ, RZ, UR5 ;  /* 0x00000005ff057e24 */ /* 0x000fe2000f8e00ff */
[----:B------:R-:W-:Y:S01]  /*1340*/  ULDC.64 UR4, c[0x4][0x70] ;  /* 0x01001c0000047ab9 */ /* 0x000fe20000000a00 */
[----:B------:R-:W-:Y:S02]  /*1350*/  IMAD.U32 R10, RZ, RZ, UR6 ;  /* 0x00000006ff0a7e24 */ /* 0x000fe4000f8e00ff */
[----:B------:R-:W-:Y:S02]  /*1360*/  IMAD.U32 R6, RZ, RZ, UR4 ;  /* 0x00000004ff067e24 */ /* 0x000fe4000f8e00ff */
[----:B------:R-:W-:-:S02]  /*1370*/  IMAD.U32 R7, RZ, RZ, UR5 ;  /* 0x00000005ff077e24 */ /* 0x000fc4000f8e00ff */
[----:B------:R-:W-:Y:S02]  /*1380*/  IMAD.U32 R11, RZ, RZ, UR7 ;  /* 0x00000007ff0b7e24 */ /* 0x000fe4000f8e00ff */
[----:B------:R-:W-:Y:S02]  /*1390*/  IMAD.MOV.U32 R8, RZ, RZ, 0x1e1 ;  /* 0x000001e1ff087424 */ /* 0x000fe400078e00ff */
[----:B------:R-:W-:Y:S02]  /*13a0*/  IMAD.MOV.U32 R12, RZ, RZ, 0x1 ;  /* 0x00000001ff0c7424 */ /* 0x000fe400078e00ff */
[----:B0-----:R-:W-:-:S07]  /*13b0*/  IMAD.MOV.U32 R13, RZ, RZ, RZ ;  /* 0x000000ffff0d7224 */ /* 0x001fce00078e00ff */
[----:B------:R-:W-:-:S07]  /*13c0*/  LEPC R20, `(.L_x_17) ;  /* 0x000000001014794e */ /* 0x000fce0000000000 */
[----:B-1---5:R-:W-:Y:S05]  /*13d0*/  CALL.ABS.NOINC R14 ;  /* 0x000000000e007343 */ /* 0x022fea0003c00000 */
.L_x_17:
[----:B------:R-:W-:-:S13]  /*13e0*/  ISETP.NE.AND P0, PT, R58, 0x3, PT ;  /* 0x000000033a00780c */ /* 0x000fda0003f05270 */
[----:B------:R-:W-:Y:S05]  /*13f0*/  @!P0 BRA `(.L_x_18) ;  /* 0x0000000000048947 */ /* 0x000fea0003800000 */
[----:B------:R-:W-:Y:S01]  /*1400*/  BPT.TRAP 0x1 ;  /* 0x000000040000795c */ /* 0x000fe20000300000 */
.L_x_18:
[----:B------:R-:W2:Y:S01]  /*1410*/  S2UR UR5, SR_CgaCtaId ;  /* 0x00000000000579c3 */ /* 0x000ea20000008800 */
[----:B------:R-:W-:Y:S01]  /*1420*/  UMOV UR4, 0x400 ;  /* 0x0000040000047882 */ /* 0x000fe20000000000 */
[----:B------:R-:W-:Y:S02]  /*1430*/  IMAD.U32 R0, RZ, RZ, UR38 ;  /* 0x00000026ff007e24 */ /* 0x000fe4000f8e00ff */
[----:B------:R-:W-:-:S03]  /*1440*/  IMAD.U32 R3, RZ, RZ, UR39 ;  /* 0x00000027ff037e24 */ /* 0x000fc6000f8e00ff */
[----:B------:R-:W-:Y:S01]  /*1450*/  SHF.L.U32 R0, R0, 0x1f, RZ ;  /* 0x0000001f00007819 */ /* 0x000fe200000006ff */
[----:B--2---:R-:W-:-:S06]  /*1460*/  ULEA UR4, UR5, UR4, 0x18 ;  /* 0x0000000405047291 */ /* 0x004fcc000f8ec03f */
[----:B------:R-:W-:-:S04]  /*1470*/  IMAD.U32 R6, RZ, RZ, UR4 ;  /* 0x00000004ff067e24 */ /* 0x000fc8000f8e00ff */
[----:B------:R-:W-:-:S04]  /*1480*/  IMAD R3, R3, 0x8, R6 ;  /* 0x0000000803037824 */ /* 0x000fc800078e0206 */
[----:B------:R2:W3:Y:S01]  /*1490*/  SYNCS.PHASECHK.TRANS64.TRYWAIT P1, [R3+URZ], R0 ;  /* 0x00000000030075a7 */ /* 0x0004e2000802017f */
[----:B------:R-:W-:Y:S05]  /*14a0*/  @!P0 BRA `(.L_x_19) ;  /* 0x0000000000048947 */ /* 0x000fea0003800000 */
[----:B------:R-:W-:Y:S01]  /*14b0*/  BPT.TRAP 0x1 ;  /* 0x000000040000795c */ /* 0x000fe20000300000 */
.L_x_19:
[----:B---3--:R-:W-:Y:S05]  /*14c0*/  @P1 BRA `(.L_x_20) ;  /* 0x0000000000081947 */ /* 0x008fea0003800000 */
[----:B------:R-:W3:Y:S02]  /*14d0*/  SYNCS.PHASECHK.TRANS64.TRYWAIT P1, [R3+URZ], R0 ;  /* 0x00000000030075a7 */ /* 0x000ee4000802017f */
[----:B---3--:R-:W-:Y:S05]  /*14e0*/  @!P1 BRA `(.L_x_21) ;  /* 0x00000048009c9947 */ /* 0x008fea0003800000 */
.L_x_20:
[----:B------:R-:W-:-:S04]  /*14f0*/  UISETP.LT.AND UP0, UPT, UR40, 0x1, UPT ;  /* 0x000000012800788c */ /* 0x000fc8000bf01270 */
[----:B------:R-:W-:-:S06]  /*1500*/  USEL UR4, UR40, 0x1, UP0 ;  /* 0x0000000128047887 */ /* 0x000fcc0008000000 */
[----:B--23--:R-:W-:Y:S01]  /*1510*/  IMAD.U32 R0, RZ, RZ, UR4 ;  /* 0x00000004ff007e24 */ /* 0x00cfe2000f8e00ff */
[----:B------:R-:W-:Y:S05]  /*1520*/  WARPSYNC.ALL ;  /* 0x0000000000007948 */ /* 0x000fea0003800000 */
[----:B------:R-:W-:-:S04]  /*1530*/  IADD3 R0, -R0, UR40, RZ ;  /* 0x0000002800007c10 */ /* 0x000fc8000fffe1ff */
[----:B------:R-:W-:Y:S02]  /*1540*/  ISETP.GE.AND P1, PT, R0, 0x1, PT ;  /* 0x000000010000780c */ /* 0x000fe40003f26270 */
[----:B------:R-:W-:Y:S01]  /*1550*/  R2UR UR4, R6 ;  /* 0x00000000060472ca */ /* 0x000fe200000e0000 */
[----:B------:R-:W-:Y:S01]  /*1560*/  WARPGROUP.ARRIVE ;  /* 0x00000000000079c5 */ /* 0x000fe20000000000 */
[----:B------:R-:W-:Y:S01]  /*1570*/  UMOV UR9, 0x40000040 ;  /* 0x4000004000097882 */ /* 0x000fe20000000000 */
[----:B------:R-:W-:-:S10]  /*1580*/  UMOV UR11, 0x40000040 ;  /* 0x40000040000b7882 */ /* 0x000fd40000000000 */
[----:B------:R-:W-:-:S04]  /*1590*/  UIADD3 UR4, UR4, 0xc100, URZ ;  /* 0x0000c10004047890 */ /* 0x000fc8000fffe03f */
[----:B------:R-:W-:-:S04]  /*15a0*/  USHF.R.U32.HI UR4, URZ, 0x4, UR4 ;  /* 0x000000043f047899 */ /* 0x000fc80008011604 */
[----:B------:R-:W-:Y:S02]  /*15b0*/  ULOP3.LUT UR5, UR4, 0x3fff, URZ, 0xc0, !UPT ;  /* 0x00003fff04057892 */ /* 0x000fe4000f8ec03f */
[----:B------:R-:W-:Y:S02]  /*15c0*/  ULOP3.LUT UR4, UR41, 0x10000, URZ, 0xfc, !UPT ;  /* 0x0001000029047892 */ /* 0x000fe4000f8efc3f */
[----:B------:R-:W-:Y:S02]  /*15d0*/  ULOP3.LUT UR5, UR5, 0x10000, URZ, 0xfc, !UPT ;  /* 0x0001000005057892 */ /* 0x000fe4000f8efc3f */
[----:B------:R-:W-:Y:S02]  /*15e0*/  ULEA UR6, UR39, UR4, 0xa ;  /* 0x0000000427067291 */ /* 0x000fe4000f8e503f */
[----:B------:R-:W-:-:S05]  /*15f0*/  ULEA UR7, UR39, UR5, 0x9 ;  /* 0x0000000527077291 */ /* 0x000fca000f8e483f */
[----:B------:R-:W-:Y:S02]  /*1600*/  UMOV UR8, UR6 ;  /* 0x0000000600087c82 */ /* 0x000fe40008000000 */
[----:B------:R-:W-:Y:S02]  /*1610*/  UMOV UR10, UR7 ;  /* 0x00000007000a7c82 */ /* 0x000fe40008000000 */
[----:B------:R-:W-:Y:S01]  /*1620*/  HGMMA.64x64x8.F32.TF32 R24, gdesc[UR8], RZ, !UPT, gsb0 ;  /* 0x04e00000081879f0 */ /* 0x000fe2000c0028ff */
[----:B------:R-:W-:Y:S02]  /*1630*/  UIADD3 UR8, UR6, 0x2, URZ ;  /* 0x0000000206087890 */ /* 0x000fe4000fffe03f */
[----:B------:R-:W-:Y:S01]  /*1640*/  UIADD3 UR10, UR7, 0x2, URZ ;  /* 0x00000002070a7890 */ /* 0x000fe2000fffe03f */
[----:B------:R-:W-:Y:S01]  /*1650*/  UMOV UR9, 0x40000040 ;  /* 0x4000004000097882 */ /* 0x000fe20000000000 */
[----:B------:R-:W-:Y:S01]  /*1660*/  UMOV UR11, 0x40000040 ;  /* 0x40000040000b7882 */ /* 0x000fe20000000000 */
[----:B------:R-:W-:-:S02]  /*1670*/  WARPGROUP.DEPBAR.LE gsb0, 0x0 ;  /* 0x00008000000079c5 */ /* 0x000fc40000010000 */
[----:B------:R-:W-:-:S06]  /*1680*/  WARPGROUP.ARRIVE ;  /* 0x00000000000079c5 */ /* 0x000fcc0000000000 */
[----:B------:R-:W-:Y:S01]  /*1690*/  HGMMA.64x64x8.F32.TF32 R24, gdesc[UR8], R24, gsb0 ;  /* 0x04e00000081879f0 */ /* 0x000fe20008002818 */
[----:B------:R-:W-:Y:S02]  /*16a0*/  UIADD3 UR8, UR6, 0x4, URZ ;  /* 0x0000000406087890 */ /* 0x000fe4000fffe03f */
[----:B------:R-:W-:Y:S01]  /*16b0*/  UIADD3 UR10, UR7, 0x4, URZ ;  /* 0x00000004070a7890 */ /* 0x000fe2000fffe03f */
[----:B------:R-:W-:Y:S01]  /*16c0*/  UMOV UR9, 0x40000040 ;  /* 0x4000004000097882 */ /* 0x000fe20000000000 */
[----:B------:R-:W-:Y:S01]  /*16d0*/  UMOV UR11, 0x40000040 ;  /* 0x40000040000b7882 */ /* 0x000fe20000000000 */
[----:B------:R-:W-:Y:S02]  /*16e0*/  WARPGROUP.DEPBAR.LE gsb0, 0x0 ;  /* 0x00008000000079c5 */ /* 0x000fe40000010000 */
        /* <DEDUP_REMOVED lines=8> */
[----:B------:R-:W-:Y:S03]  /*1770*/  HGMMA.64x64x8.F32.TF32 R24, gdesc[UR8], R24, gsb0 ;  /* 0x04e00000081879f0 */ /* 0x000fe60008002818 */
[----:B------:R-:W-:Y:S02]  /*1780*/  WARPGROUP.DEPBAR.LE gsb0, 0x0 ;  /* 0x00008000000079c5 */ /* 0x000fe40000010000 */
[----:B------:R-:W-:Y:S05]  /*1790*/  @!P1 BRA `(.L_x_22) ;  /* 0x0000000400249947 */ /* 0x000fea0003800000 */
[----:B------:R-:W-:Y:S02]  /*17a0*/  UIADD3 UR6, UR39, 0x1, URZ ;  /* 0x0000000127067890 */ /* 0x000fe4000fffe03f */
[----:B------:R-:W-:Y:S02]  /*17b0*/  IMAD.U32 R3, RZ, RZ, UR39 ;  /* 0x00000027ff037e24 */ /* 0x000fe4000f8e00ff */
[----:B------:R-:W-:-:S04]  /*17c0*/  UISETP.NE.AND UP0, UPT, UR6, 0x3, UPT ;  /* 0x000000030600788c */ /* 0x000fc8000bf05270 */
[----:B------:R-:W-:Y:S02]  /*17d0*/  USEL UR7, URZ, 0x1, UP0 ;  /* 0x000000013f077887 */ /* 0x000fe40008000000 */
[----:B------:R-:W-:Y:S02]  /*17e0*/  USEL UR6, UR6, URZ, UP0 ;  /* 0x0000003f06067287 */ /* 0x000fe40008000000 */
[----:B------:R-:W-:-:S06]  /*17f0*/  ULOP3.LUT UR7, UR38, UR7, URZ, 0x3c, !UPT ;  /* 0x0000000726077292 */ /* 0x000fcc000f8e3c3f */
[----:B------:R-:W-:-:S07]  /*1800*/  IMAD.U32 R7, RZ, RZ, UR7 ;  /* 0x00000007ff077e24 */ /* 0x000fce000f8e00ff */
.L_x_29:
[----:B------:R-:W-:Y:S05]  /*1810*/  @!P0 BRA `(.L_x_23) ;  /* 0x0000000000048947 */ /* 0x000fea0003800000 */
[----:B------:R-:W-:Y:S01]  /*1820*/  BPT.TRAP 0x1 ;  /* 0x000000040000795c */ /* 0x000fe20000300000 */
.L_x_23:
[----:B------:R-:W2:Y:S01]  /*1830*/  S2UR UR8, SR_CgaCtaId ;  /* 0x00000000000879c3 */ /* 0x000ea20000008800 */
[----:B------:R-:W-:Y:S01]  /*1840*/  UMOV UR7, 0x400 ;  /* 0x0000040000077882 */ /* 0x000fe20000000000 */
[----:B01----:R-:W-:Y:S01]  /*1850*/  IMAD.U32 R5, RZ, RZ, UR6 ;  /* 0x00000006ff057e24 */ /* 0x003fe2000f8e00ff */
[----:B------:R-:W-:Y:S01]  /*1860*/  SHF.L.U32 R4, R7, 0x1f, RZ ;  /* 0x0000001f07047819 */ /* 0x000fe200000006ff */
[----:B--2---:R-:W-:-:S06]  /*1870*/  ULEA UR7, UR8, UR7, 0x18 ;  /* 0x0000000708077291 */ /* 0x004fcc000f8ec03f */
[----:B------:R-:W-:-:S04]  /*1880*/  IMAD.U32 R6, RZ, RZ, UR7 ;  /* 0x00000007ff067e24 */ /* 0x000fc8000f8e00ff */
[----:B------:R-:W-:-:S04]  /*1890*/  IMAD R5, R5, 0x8, R6 ;  /* 0x0000000805057824 */ /* 0x000fc800078e0206 */
[----:B------:R0:W1:Y:S01]  /*18a0*/  SYNCS.PHASECHK.TRANS64.TRYWAIT P1, [R5+URZ], R4 ;  /* 0x00000004050075a7 */ /* 0x000062000802017f */
[----:B------:R-:W-:Y:S05]  /*18b0*/  @!P0 BRA `(.L_x_24) ;  /* 0x0000000000048947 */ /* 0x000fea0003800000 */
[----:B------:R-:W-:Y:S01]  /*18c0*/  BPT.TRAP 0x1 ;  /* 0x000000040000795c */ /* 0x000fe20000300000 */
.L_x_24:
[----:B-1----:R-:W-:Y:S05]  /*18d0*/  @P1 BRA `(.L_x_25) ;  /* 0x0000000000081947 */ /* 0x002fea0003800000 */
[----:B------:R-:W1:Y:S02]  /*18e0*/  SYNCS.PHASECHK.TRANS64.TRYWAIT P1, [R5+URZ], R4 ;  /* 0x00000004050075a7 */ /* 0x000e64000802017f */
[----:B-1----:R-:W-:Y:S05]  /*18f0*/  @!P1 BRA `(.L_x_26) ;  /* 0x0000004400ac9947 */ /* 0x002fea0003800000 */
.L_x_25:
[----:B------:R-:W-:Y:S01]  /*1900*/  ULEA UR7, UR6, UR4, 0xa ;  /* 0x0000000406077291 */ /* 0x000fe2000f8e503f */
[----:B------:R-:W-:Y:S01]  /*1910*/  WARPGROUP.ARRIVE ;  /* 0x00000000000079c5 */ /* 0x000fe20000000000 */
[----:B------:R-:W-:Y:S01]  /*1920*/  ULEA UR12, UR6, UR5, 0x9 ;  /* 0x00000005060c7291 */ /* 0x000fe2000f8e483f */
[----:B------:R-:W-:Y:S01]  /*1930*/  UMOV UR9, 0x40000040 ;  /* 0x4000004000097882 */ /* 0x000fe20000000000 */
[----:B------:R-:W-:-:S03]  /*1940*/  UMOV UR11, 0x40000040 ;  /* 0x40000040000b7882 */ /* 0x000fc60000000000 */
[----:B------:R-:W-:Y:S02]  /*1950*/  UMOV UR8, UR7 ;  /* 0x0000000700087c82 */ /* 0x000fe40008000000 */
[----:B------:R-:W-:Y:S02]  /*1960*/  UMOV UR10, UR12 ;  /* 0x0000000c000a7c82 */ /* 0x000fe40008000000 */
[----:B------:R-:W-:Y:S01]  /*1970*/  HGMMA.64x64x8.F32.TF32 R24, gdesc[UR8], R24, gsb0 ;  /* 0x04e00000081879f0 */ /* 0x000fe20008002818 */
        /* <DEDUP_REMOVED lines=23> */
[----:B------:R-:W-:Y:S01]  /*1af0*/  BPT.TRAP 0x1 ;  /* 0x000000040000795c */ /* 0x000fe20000300000 */
.L_x_27:
[----:B------:R-:W-:-:S13]  /*1b00*/  ISETP.NE.AND P1, PT, R23, RZ, PT ;  /* 0x000000ff1700720c */ /* 0x000fda0003f25270 */
[----:B01----:R-:W-:-:S04]  /*1b10*/  @P1 IMAD R4, R3, 0x8, R6 ;  /* 0x0000000803041824 */ /* 0x003fc800078e0206 */
[----:B------:R-:W-:-:S05]  /*1b20*/  @P1 VIADD R5, R4, 0x18 ;  /* 0x0000001804051836 */ /* 0x000fca0000000000 */
[----:B------:R-:W-:-:S04]  /*1b30*/  @P1 PRMT R5, R22, 0x654, R5 ;  /* 0x0000065416051816 */ /* 0x000fc80000000005 */
[----:B------:R0:W-:Y:S01]  /*1b40*/  @P1 SYNCS.ARRIVE.TRANS64.RED.A1T0 RZ, [R5+URZ], RZ ;  /* 0x000000ff05ff19a7 */ /* 0x0001e2000810043f */
[----:B------:R-:W-:-:S13]  /*1b50*/  ISETP.GT.U32.AND P1, PT, R19, 0x1, PT ;  /* 0x000000011300780c */ /* 0x000fda0003f24070 */
[----:B0-----:R-:W-:Y:S05]  /*1b60*/  @P1 BRA `(.L_x_28) ;  /* 0x0000000000041947 */ /* 0x001fea0003800000 */
[----:B------:R-:W-:Y:S01]  /*1b70*/  BPT.TRAP 0x1 ;  /* 0x000000040000795c */ /* 0x000fe20000300000 */
.L_x_28:
[----:B------:R-:W-:Y:S01]  /*1b80*/  UIADD3 UR6, UR6, 0x1, URZ ;  /* 0x0000000106067890 */ /* 0x000fe2000fffe03f */
[C---:B------:R-:W-:Y:S01]  /*1b90*/  ISETP.GT.AND P2, PT, R0.reuse, 0x1, PT ;  /* 0x000000010000780c */ /* 0x040fe20003f44270 */
[----:B------:R-:W-:Y:S02]  /*1ba0*/  VIADD R3, R3, 0x1 ;  /* 0x0000000103037836 */ /* 0x000fe40000000000 */
[----:B------:R-:W-:Y:S01]  /*1bb0*/  UISETP.NE.AND UP0, UPT, UR6, 0x3, UPT ;  /* 0x000000030600788c */ /* 0x000fe2000bf05270 */
[----:B------:R-:W-:Y:S02]  /*1bc0*/  VIADD R0, R0, 0xffffffff ;  /* 0xffffffff00007836 */ /* 0x000fe40000000000 */
[C---:B------:R-:W-:Y:S01]  /*1bd0*/  ISETP.NE.AND P1, PT, R3.reuse, 0x3, PT ;  /* 0x000000030300780c */ /* 0x040fe20003f25270 */
[----:B------:R-:W-:Y:S02]  /*1be0*/  USEL UR7, URZ, 0x1, UP0 ;  /* 0x000000013f077887 */ /* 0x000fe40008000000 */
[----:B------:R-:W-:Y:S01]  /*1bf0*/  USEL UR6, UR6, URZ, UP0 ;  /* 0x0000003f06067287 */ /* 0x000fe20008000000 */
[----:B------:R-:W-:-:S03]  /*1c00*/  SEL R3, R3, RZ, P1 ;  /* 0x000000ff03037207 */ /* 0x000fc60000800000 */
[----:B------:R-:W-:Y:S01]  /*1c10*/  LOP3.LUT R7, R7, UR7, RZ, 0x3c, !PT ;  /* 0x0000000707077c12 */ /* 0x000fe2000f8e3cff */
[----:B------:R-:W-:Y:S07]  /*1c20*/  @P2 BRA `(.L_x_29) ;  /* 0xfffffff800f82947 */ /* 0x000fee000383ffff */
.L_x_22:
[----:B------:R-:W2:Y:S02]  /*1c30*/  LDC R0, c[0x0][0x28c] ;  /* 0x0000a300ff007b82 */ /* 0x000ea40000000800 */
[----:B--2---:R-:W-:-:S13]  /*1c40*/  ISETP.GE.AND P1, PT, R0, 0x1, PT ;  /* 0x000000010000780c */ /* 0x004fda0003f26270 */
[----:B------:R-:W-:Y:S05]  /*1c50*/  @!P1 BRA `(.L_x_30) ;  /* 0x0000000000509947 */ /* 0x000fea0003800000 */
[----:B------:R-:W-:Y:S05]  /*1c60*/  @!P0 BRA `(.L_x_31) ;  /* 0x0000000000048947 */ /* 0x000fea0003800000 */
[----:B------:R-:W-:Y:S01]  /*1c70*/  BPT.TRAP 0x1 ;  /* 0x000000040000795c */ /* 0x000fe20000300000 */
.L_x_31:
[----:B------:R-:W-:Y:S01]  /*1c80*/  ISETP.NE.AND P0, PT, R23, RZ, PT ;  /* 0x000000ff1700720c */ /* 0x000fe20003f05270 */
[----:B------:R-:W-:Y:S01]  /*1c90*/  BSSY B0, `(.L_x_32) ;  /* 0x000000e000007945 */ /* 0x000fe20003800000 */
[----:B------:R-:W-:-:S11]  /*1ca0*/  ISETP.GT.U32.AND P1, PT, R19, 0x1, PT ;  /* 0x000000011300780c */ /* 0x000fd60003f24070 */
[----:B------:R-:W-:Y:S05]  /*1cb0*/  @!P0 BRA `(.L_x_33) ;  /* 0x00000000002c8947 */ /* 0x000fea0003800000 */
[----:B------:R-:W-:-:S04]  /*1cc0*/  UISETP.LT.AND UP0, UPT, UR40, 0x1, UPT ;  /* 0x000000012800788c */ /* 0x000fc8000bf01270 */
[----:B------:R-:W-:-:S04]  /*1cd0*/  USEL UR6, UR40, 0x1, UP0 ;  /* 0x0000000128067887 */ /* 0x000fc80008000000 */
[----:B------:R-:W-:-:S04]  /*1ce0*/  UIADD3 UR6, UR39, UR40, -UR6 ;  /* 0x0000002827067290 */ /* 0x000fc8000fffe806 */
[----:B------:R-:W-:-:S04]  /*1cf0*/  UIMAD.WIDE.U32 UR4, UR6, -0x55555555, URZ ;  /* 0xaaaaaaab060478a5 */ /* 0x000fc8000f8e003f */
[----:B------:R-:W-:-:S04]  /*1d00*/  USHF.R.U32.HI UR4, URZ, 0x1, UR5 ;  /* 0x000000013f047899 */ /* 0x000fc80008011605 */
[----:B------:R-:W-:-:S06]  /*1d10*/  UIMAD UR6, UR4, -0x3, UR6 ;  /* 0xfffffffd040678a4 */ /* 0x000fcc000f8e0206 */
[----:B------:R-:W-:-:S04]  /*1d20*/  IMAD.U32 R3, RZ, RZ, UR6 ;  /* 0x00000006ff037e24 */ /* 0x000fc8000f8e00ff */
[----:B------:R-:W-:-:S04]  /*1d30*/  IMAD R0, R3, 0x8, R6 ;  /* 0x0000000803007824 */ /* 0x000fc800078e0206 */
[----:B------:R-:W-:-:S05]  /*1d40*/  VIADD R3, R0, 0x18 ;  /* 0x0000001800037836 */ /* 0x000fca0000000000 */
[----:B------:R-:W-:-:S04]  /*1d50*/  PRMT R3, R22, 0x654, R3 ;  /* 0x0000065416037816 */ /* 0x000fc80000000003 */
[----:B------:R2:W-:Y:S03]  /*1d60*/  SYNCS.ARRIVE.TRANS64.RED.A1T0 RZ, [R3+URZ], RZ ;  /* 0x000000ff03ff79a7 */ /* 0x0005e6000810043f */
.L_x_33:
[----:B------:R-:W-:Y:S05]  /*1d70*/  BSYNC B0 ;  /* 0x0000000000007941 */ /* 0x000fea0003800000 */
.L_x_32:
[----:B------:R-:W-:Y:S05]  /*1d80*/  @P1 BRA `(.L_x_30) ;  /* 0x0000000000041947 */ /* 0x000fea0003800000 */
[----:B------:R-:W-:Y:S01]  /*1d90*/  BPT.TRAP 0x1 ;  /* 0x000000040000795c */ /* 0x000fe20000300000 */
.L_x_30:
[----:B------:R-:W3:Y:S01]  /*1da0*/  LDC R6, c[0x0][0x288] ;  /* 0x0000a200ff067b82 */ /* 0x000ee20000000800 */
[--C-:B------:R-:W-:Y:S01]  /*1db0*/  SHF.R.U32.HI R0, RZ, 0x2, R18.reuse ;  /* 0x00000002ff007819 */ /* 0x100fe20000011612 */
[----:B------:R-:W-:Y:S01]  /*1dc0*/  IMAD.SHL.U32 R61, R61, 0x40, RZ ;  /* 0x000000403d3d7824 */ /* 0x000fe200078e00ff */
[----:B01----:R-:W-:Y:S01]  /*1dd0*/  SHF.R.U32.HI R5, RZ, 0x7, R18 ;  /* 0x00000007ff057819 */ /* 0x003fe20000011612 */
[----:B------:R-:W-:Y:S01]  /*1de0*/  UIADD3 UR39, UR40, UR39, URZ ;  /* 0x0000002728277290 */ /* 0x000fe2000fffe03f */
[----:B--2---:R-:W-:Y:S01]  /*1df0*/  LOP3.LUT R3, R0, 0x7, RZ, 0xc0, !PT ;  /* 0x0000000700037812 */ /* 0x004fe200078ec0ff */
[C---:B------:R-:W-:Y:S01]  /*1e00*/  IMAD.SHL.U32 R10, R18.reuse, 0x2, RZ ;  /* 0x00000002120a7824 */ /* 0x040fe200078e00ff */
[----:B------:R-:W-:Y:S01]  /*1e10*/  LOP3.LUT R0, R5, 0x1, RZ, 0xc0, !PT ;  /* 0x0000000105007812 */ /* 0x000fe200078ec0ff */
[----:B------:R-:W-:Y:S01]  /*1e20*/  UISETP.GT.U32.AND UP0, UPT, UR39, 0x2, UPT ;  /* 0x000000022700788c */ /* 0x000fe2000bf04070 */
[C---:B------:R-:W-:Y:S01]  /*1e30*/  LOP3.LUT R5, R18.reuse, 0x3, RZ, 0xc0, !PT ;  /* 0x0000000312057812 */ /* 0x040fe200078ec0ff */
[----:B------:R-:W-:Y:S01]  /*1e40*/  ULDC UR7, c[0x0][0x284] ;  /* 0x0000a10000077ab9 */ /* 0x000fe20000000800 */
[----:B------:R-:W-:Y:S01]  /*1e50*/  LOP3.LUT R4, R18, 0x60, RZ, 0xc0, !PT ;  /* 0x0000006012047812 */ /* 0x000fe200078ec0ff */
[----:B------:R-:W-:Y:S01]  /*1e60*/  IMAD.SHL.U32 R8, R0, 0x40, RZ ;  /* 0x0000004000087824 */ /* 0x000fe200078e00ff */
[----:B------:R-:W-:Y:S01]  /*1e70*/  UISETP.LT.U32.AND UP0, UPT, UR40, 0x3, UP0 ;  /* 0x000000032800788c */ /* 0x000fe20008701070 */
[----:B------:R-:W-:Y:S01]  /*1e80*/  SHF.R.S32.HI R15, RZ, 0x1f, R59 ;  /* 0x0000001fff0f7819 */ /* 0x000fe2000001143b */
[----:B------:R-:W-:Y:S01]  /*1e90*/  UISETP.GE.U32.AND UP1, UPT, UR40, 0x3, UPT ;  /* 0x000000032800788c */ /* 0x000fe2000bf26070 */
[----:B------:R-:W-:Y:S01]  /*1ea0*/  SHF.R.U32.HI R4, RZ, 0x1, R4 ;  /* 0x00000001ff047819 */ /* 0x000fe20000011604 */
[----:B------:R-:W-:Y:S01]  /*1eb0*/  ULDC.64 UR8, c[0x0][0x5d0] ;  /* 0x0001740000087ab9 */ /* 0x000fe20000000a00 */
[C---:B------:R-:W-:Y:S01]  /*1ec0*/  LOP3.LUT R10, R61.reuse, 0x6, R10, 0xf8, !PT ;  /* 0x000000063d0a7812 */ /* 0x040fe200078ef80a */
[----:B------:R-:W-:Y:S01]  /*1ed0*/  UIMAD.WIDE.U32 UR4, UR39, -0x55555555, URZ ;  /* 0xaaaaaaab270478a5 */ /* 0x000fe2000f8e003f */
[--C-:B------:R-:W-:Y:S01]  /*1ee0*/  IADD3 R7, RZ, -R4, -R3.reuse ;  /* 0x80000004ff077210 */ /* 0x100fe20007ffe803 */
[----:B------:R-:W-:Y:S01]  /*1ef0*/  USEL UR6, URZ, 0x1, !UP0 ;  /* 0x000000013f067887 */ /* 0x000fe2000c000000 */
[----:B------:R-:W-:Y:S01]  /*1f00*/  LOP3.LUT R3, R8, 0x40, R3, 0xe2, !PT ;  /* 0x0000004008037812 */ /* 0x000fe200078ee203 */
[C---:B------:R-:W-:Y:S01]  /*1f10*/  IMAD.WIDE R8, R60.reuse, 0x80, RZ ;  /* 0x000000803c087825 */ /* 0x040fe200078e02ff */
[----:B---3--:R-:W-:Y:S01]  /*1f20*/  ISETP.GE.AND P0, PT, R61, R6, PT ;  /* 0x000000063d00720c */ /* 0x008fe20003f06270 */
[----:B------:R-:W-:Y:S01]  /*1f30*/  USHF.R.U32.HI UR4, URZ, 0x1, UR5 ;  /* 0x000000013f047899 */ /* 0x000fe20008011605 */
[----:B------:R-:W-:Y:S01]  /*1f40*/  SHF.R.S32.HI R11, RZ, 0x1f, R10 ;  /* 0x0000001fff0b7819 */ /* 0x000fe2000001140a */
[----:B------:R-:W-:Y:S01]  /*1f50*/  IMAD R12, R5, -0x2, R6 ;  /* 0xfffffffe050c7824 */ /* 0x000fe200078e0206 */
[----:B------:R-:W-:Y:S01]  /*1f60*/  ULOP3.LUT UR38, UR38, UR6, URZ, 0x3c, !UPT ;  /* 0x0000000626267292 */ /* 0x000fe2000f8e3c3f */
[----:B------:R-:W-:Y:S01]  /*1f70*/  IMAD.SHL.U32 R5, R60, 0x80, RZ ;  /* 0x000000803c057824 */ /* 0x000fe200078e00ff */
[----:B------:R-:W-:Y:S01]  /*1f80*/  LOP3.LUT R73, R8, R3, R4, 0xfe, !PT ;  /* 0x0000000308497212 */ /* 0x000fe200078efe04 */
[----:B------:R-:W-:Y:S01]  /*1f90*/  IMAD R6, R15, UR8, RZ ;  /* 0x000000080f067c24 */ /* 0x000fe2000f8e02ff */
[----:B------:R-:W-:Y:S01]  /*1fa0*/  UIMAD UR39, UR4, -0x3, UR39 ;  /* 0xfffffffd042778a4 */ /* 0x000fe2000f8e0227 */
[----:B------:R-:W-:Y:S01]  /*1fb0*/  IMAD R0, R0, -0x40, R7 ;  /* 0xffffffc000007824 */ /* 0x000fe200078e0207 */
[----:B------:R-:W-:Y:S01]  /*1fc0*/  ISETP.GE.OR P0, PT, R5, UR7, P0 ;  /* 0x0000000705007c0c */ /* 0x000fe20008706670 */
[C---:B------:R-:W-:Y:S01]  /*1fd0*/  IMAD R13, R59.reuse, UR9, R6 ;  /* 0x000000093b0d7c24 */ /* 0x040fe2000f8e0206 */
[----:B------:R-:W-:Y:S01]  /*1fe0*/  @UP1 ULOP3.LUT UR38, UR38, 0x1, UR4, 0x78, !UPT ;  /* 0x0000000126261892 */ /* 0x000fe2000f8e7804 */
[----:B------:R-:W-:Y:S01]  /*1ff0*/  IMAD.WIDE.U32 R6, R59, UR8, R10 ;  /* 0x000000083b067c25 */ /* 0x000fe2000f8e000a */
[----:B------:R-:W-:-:S03]  /*2000*/  IADD3 R3, -R5, UR7, R0 ;  /* 0x0000000705037c10 */ /* 0x000fc6000fffe100 */
[----:B------:R-:W-:Y:S02]  /*2010*/  IMAD.IADD R7, R7, 0x1, R13 ;  /* 0x0000000107077824 */ /* 0x000fe400078e020d */
[----:B------:R-:W-:Y:S02]  /*2020*/  IMAD.IADD R4, R12, 0x1, -R61 ;  /* 0x000000010c047824 */ /* 0x000fe400078e0a3d */
[----:B------:R-:W-:Y:S02]  /*2030*/  IMAD.MOV.U32 R0, RZ, RZ, -0x1 ;  /* 0xffffffffff007424 */ /* 0x000fe400078e00ff */
[----:B------:R-:W-:Y:S05]  /*2040*/  @P0 BRA `(.L_x_34) ;  /* 0x0000002000980947 */ /* 0x000fea0003800000 */
[----:B------:R-:W0:Y:S01]  /*2050*/  LDC.64 R66, c[0x0][0x5c8] ;  /* 0x00017200ff427b82 */ /* 0x000e220000000a00 */
[----:B-----5:R-:W-:Y:S01]  /*2060*/  FSETP.NEU.AND P0, PT, R57, RZ, PT ;  /* 0x000000ff3900720b */ /* 0x020fe20003f0d000 */
[----:B------:R-:W-:Y:S01]  /*2070*/  BSSY B0, `(.L_x_34) ;  /* 0x0000223000007945 */ /* 0x000fe20003800000 */
[----:B------:R-:W-:-:S04]  /*2080*/  ISETP.GT.AND P1, PT, R4, RZ, PT ;  /* 0x000000ff0400720c */ /* 0x000fc80003f24270 */
[----:B------:R-:W-:Y:S01]  /*2090*/  ISETP.GT.AND P2, PT, R3, RZ, P1 ;  /* 0x000000ff0300720c */ /* 0x000fe20000f44270 */
[-C--:B0-----:R-:W-:Y:S02]  /*20a0*/  IMAD R12, R9, R66.reuse, RZ ;  /* 0x00000042090c7224 */ /* 0x081fe400078e02ff */
[----:B------:R-:W-:-:S04]  /*20b0*/  IMAD.WIDE.U32 R60, R73, R66, R6 ;  /* 0x00000042493c7225 */ /* 0x000fc800078e0006 */
[----:B------:R-:W-:-:S04]  /*20c0*/  IMAD R5, R73, R67, R12 ;  /* 0x0000004349057224 */ /* 0x000fc800078e020c */
[----:B------:R-:W-:Y:S01]  /*20d0*/  IMAD.IADD R75, R61, 0x1, R5 ;  /* 0x000000013d4b7824 */ /* 0x000fe200078e0205 */
[----:B------:R-:W-:Y:S06]  /*20e0*/  @!P0 BRA `(.L_x_35) ;  /* 0x0000001400dc8947 */ /* 0x000fec0003800000 */
[----:B------:R-:W0:Y:S01]  /*20f0*/  LDC.64 R64, c[0x0][0x5b8] ;  /* 0x00016e00ff407b82 */ /* 0x000e220000000a00 */
[----:B------:R-:W-:-:S07]  /*2100*/  ULDC.64 UR4, c[0x0][0x5c0] ;  /* 0x0001700000047ab9 */ /* 0x000fce0000000a00 */
[----:B------:R-:W1:Y:S08]  /*2110*/  LDC.64 R68, c[0x0][0x5b0] ;  /* 0x00016c00ff447b82 */ /* 0x000e700000000a00 */
[----:B------:R-:W2:Y:S01]  /*2120*/  LDC.64 R70, c[0x0][0x5a8] ;  /* 0x00016a00ff467b82 */ /* 0x000ea20000000a00 */
[-C--:B0-----:R-:W-:Y:S02]  /*2130*/  IMAD R6, R15, R64.reuse, RZ ;  /* 0x000000400f067224 */ /* 0x081fe400078e02ff */
[----:B------:R-:W-:-:S04]  /*2140*/  IMAD.WIDE.U32 R62, R59, R64, R10 ;  /* 0x000000403b3e7225 */ /* 0x000fc800078e000a */
[----:B------:R-:W-:Y:S02]  /*2150*/  IMAD R61, R59, R65, R6 ;  /* 0x000000413b3d7224 */ /* 0x000fe400078e0206 */
[-C--:B-1----:R-:W-:Y:S02]  /*2160*/  IMAD R8, R9, R68.reuse, RZ ;  /* 0x0000004409087224 */ /* 0x082fe400078e02ff */
[----:B------:R-:W-:Y:S02]  /*2170*/  IMAD.IADD R13, R63, 0x1, R61 ;  /* 0x000000013f0d7824 */ /* 0x000fe400078e023d */
[----:B------:R-:W-:Y:S02]  /*2180*/  IMAD.MOV.U32 R12, RZ, RZ, R62 ;  /* 0x000000ffff0c7224 */ /* 0x000fe400078e003e */
[C---:B------:R-:W-:Y:S02]  /*2190*/  IMAD R65, R73.reuse, R69, R8 ;  /* 0x0000004549417224 */ /* 0x040fe400078e0208 */
[----:B------:R-:W-:-:S04]  /*21a0*/  IMAD.WIDE.U32 R6, R73, R68, R12 ;  /* 0x0000004449067225 */ /* 0x000fc800078e000c */
[----:B------:R-:W-:Y:S01]  /*21b0*/  IMAD.IADD R5, R7, 0x1, R65 ;  /* 0x0000000107057824 */ /* 0x000fe200078e0241 */
[----:B--2---:R-:W-:-:S04]  /*21c0*/  LEA R14, P0, R6, R70, 0x2 ;  /* 0x00000046060e7211 */ /* 0x004fc800078010ff */
[----:B------:R-:W-:-:S05]  /*21d0*/  LEA.HI.X R15, R6, R71, R5, 0x2, P0 ;  /* 0x00000047060f7211 */ /* 0x000fca00000f1405 */
[----:B------:R0:W2:Y:S01]  /*21e0*/  @P2 LDG.E.LTC128B R5, desc[UR36][R14.64] ;  /* 0x000000240e052981 */ /* 0x0000a2000c1e1920 */
[----:B------:R-:W-:Y:S01]  /*21f0*/  ISETP.GT.AND P0, PT, R4, 0x1, PT ;  /* 0x000000010400780c */ /* 0x000fe20003f04270 */
[----:B------:R-:W-:Y:S01]  /*2200*/  IMAD.WIDE.U32 R6, R73, R68, R10 ;  /* 0x0000004449067225 */ /* 0x000fe200078e000a */
[----:B------:R-:W-:Y:S03]  /*2210*/  BSSY B1, `(.L_x_36) ;  /* 0x0000013000017945 */ /* 0x000fe60003800000 */
[----:B------:R-:W-:Y:S02]  /*2220*/  IMAD.IADD R7, R65, 0x1, R7 ;  /* 0x0000000141077824 */ /* 0x000fe400078e0207 */
[----:B------:R-:W-:Y:S01]  /*2230*/  IMAD.WIDE.U32 R20, R59, R64, R6 ;  /* 0x000000403b147225 */ /* 0x000fe200078e0006 */
[----:B0-----:R-:W-:-:S03]  /*2240*/  SHF.L.U64.HI R15, R68, 0x3, R69 ;  /* 0x00000003440f7819 */ /* 0x001fc60000010245 */
[----:B------:R-:W-:Y:S01]  /*2250*/  IMAD.IADD R7, R61, 0x1, R21 ;  /* 0x000000013d077824 */ /* 0x000fe200078e0215 */
[----:B------:R-:W-:Y:S01]  /*2260*/  LEA R6, P4, R20, R70, 0x2 ;  /* 0x0000004614067211 */ /* 0x000fe200078810ff */
[----:B------:R-:W-:-:S03]  /*2270*/  IMAD.SHL.U32 R14, R68, 0x8, RZ ;  /* 0x00000008440e7824 */ /* 0x000fc600078e00ff */
[----:B------:R-:W-:Y:S01]  /*2280*/  LEA.HI.X R7, R20, R71, R7, 0x2, P4 ;  /* 0x0000004714077211 */ /* 0x000fe200020f1407 */
[----:B------:R-:W-:Y:S01]  /*2290*/  IMAD.WIDE.U32 R20, R73, R68, R14 ;  /* 0x0000004449147225 */ /* 0x000fe200078e000e */
[----:B--2---:R-:W-:-:S05]  /*22a0*/  LOP3.LUT R8, R5, 0xffffe000, RZ, 0xc0, !PT ;  /* 0xffffe00005087812 */ /* 0x004fca00078ec0ff */
[----:B------:R-:W-:Y:S01]  /*22b0*/  FMUL R9, R8, R57 ;  /* 0x0000003908097220 */ /* 0x000fe20000400000 */
[----:B------:R-:W-:-:S03]  /*22c0*/  LEA R8, P3, R60, UR4, 0x2 ;  /* 0x000000043c087c11 */ /* 0x000fc6000f8610ff */
[----:B------:R-:W-:Y:S01]  /*22d0*/  FFMA R77, R24, R56, R9 ;  /* 0x00000038184d7223 */ /* 0x000fe20000000009 */
[----:B------:R-:W-:Y:S02]  /*22e0*/  LEA.HI.X R9, R60, UR5, R75, 0x2, P3 ;  /* 0x000000053c097c11 */ /* 0x000fe400098f144b */
[----:B------:R-:W-:Y:S02]  /*22f0*/  ISETP.GT.AND P3, PT, R3, RZ, P0 ;  /* 0x000000ff0300720c */ /* 0x000fe40000764270 */
[----:B------:R-:W-:-:S05]  /*2300*/  F2FP.TF32.F32.PACK_B R77, R77 ;  /* 0x0000004dff4d723e */ /* 0x000fca00024050ff */
[----:B------:R0:W-:Y:S06]  /*2310*/  @P2 STG.E desc[UR36][R8.64], R77 ;  /* 0x0000004d08002986 */ /* 0x0001ec000c101924 */
[----:B------:R-:W-:Y:S05]  /*2320*/  @!P3 BRA `(.L_x_37) ;  /* 0x000000000004b947 */ /* 0x000fea0003800000 */
[----:B------:R1:W5:Y:S02]  /*2330*/  LDG.E.LTC128B R5, desc[UR36][R6.64+0x4] ;  /* 0x0000042406057981 */ /* 0x000364000c1e1920 */
.L_x_37:
[----:B------:R-:W-:Y:S05]  /*2340*/  BSYNC B1 ;  /* 0x0000000000017941 */ /* 0x000fea0003800000 */
.L_x_36:
[----:B-----5:R-:W-:Y:S01]  /*2350*/  LOP3.LUT R12, R5, 0xffffe000, RZ, 0xc0, !PT ;  /* 0xffffe000050c7812 */ /* 0x020fe200078ec0ff */
[----:B------:R-:W-:Y:S01]  /*2360*/  IMAD.IADD R65, R65, 0x1, R21 ;  /* 0x0000000141417824 */ /* 0x000fe200078e0215 */
[----:B------:R-:W-:Y:S01]  /*2370*/  IADD3 R62, P2, R62, R20, RZ ;  /* 0x000000143e3e7210 */ /* 0x000fe20007f5e0ff */
[----:B------:R-:W-:Y:S01]  /*2380*/  IMAD.MOV.U32 R24, RZ, RZ, R5 ;  /* 0x000000ffff187224 */ /* 0x000fe200078e0005 */
[----:B------:R-:W-:Y:S01]  /*2390*/  ISETP.GT.AND P1, PT, R3, 0x8, P1 ;  /* 0x000000080300780c */ /* 0x000fe20000f24270 */
[----:B------:R-:W-:Y:S02]  /*23a0*/  FMUL R12, R12, R57 ;  /* 0x000000390c0c7220 */ /* 0x000fe40000400000 */
[----:B------:R-:W-:Y:S01]  /*23b0*/  IMAD.X R13, R65, 0x1, R13, P2 ;  /* 0x00000001410d7824 */ /* 0x000fe200010e060d */
[----:B------:R-:W-:Y:S01]  /*23c0*/  LEA R14, P2, R62, R70, 0x2 ;  /* 0x000000463e0e7211 */ /* 0x000fe200078410ff */
[----:B------:R-:W-:-:S03]  /*23d0*/  FFMA R25, R25, R56, R12 ;  /* 0x0000003819197223 */ /* 0x000fc6000000000c */
[----:B------:R-:W-:Y:S02]  /*23e0*/  LEA.HI.X R15, R62, R71, R13, 0x2, P2 ;  /* 0x000000473e0f7211 */ /* 0x000fe400010f140d */
[----:B------:R-:W-:-:S05]  /*23f0*/  F2FP.TF32.F32.PACK_B R25, R25 ;  /* 0x00000019ff19723e */ /* 0x000fca00024050ff */
[----:B------:R2:W-:Y:S04]  /*2400*/  @P3 STG.E desc[UR36][R8.64+0x4], R25 ;  /* 0x0000041908003986 */ /* 0x0005e8000c101924 */
[----:B------:R-:W3:Y:S01]  /*2410*/  @P1 LDG.E.LTC128B R24, desc[UR36][R14.64] ;  /* 0x000000240e181981 */ /* 0x000ee2000c1e1920 */
[----:B------:R-:W-:Y:S01]  /*2420*/  IADD3 R20, P2, R10, R20, RZ ;  /* 0x000000140a147210 */ /* 0x000fe20007f5e0ff */
[----:B------:R-:W-:Y:S01]  /*2430*/  BSSY B1, `(.L_x_38) ;  /* 0x0000011000017945 */ /* 0x000fe20003800000 */
[----:B------:R-:W-:-:S03]  /*2440*/  ISETP.GT.AND P0, PT, R3, 0x8, P0 ;  /* 0x000000080300780c */ /* 0x000fc60000704270 */
[----:B------:R-:W-:Y:S01]  /*2450*/  IMAD.X R21, R11, 0x1, R65, P2 ;  /* 0x000000010b157824 */ /* 0x000fe200010e0641 */
[C---:B------:R-:W-:Y:S02]  /*2460*/  SHF.L.U64.HI R11, R66.reuse, 0x5, R67 ;  /* 0x00000005420b7819 */ /* 0x040fe40000010243 */
[----:B------:R-:W-:Y:S01]  /*2470*/  LEA R12, P2, R66, R8, 0x5 ;  /* 0x00000008420c7211 */ /* 0x000fe200078428ff */
[----:B------:R-:W-:-:S04]  /*2480*/  IMAD.WIDE.U32 R20, R59, R64, R20 ;  /* 0x000000403b147225 */ /* 0x000fc800078e0014 */
[----:B------:R-:W-:Y:S01]  /*2490*/  IMAD.X R13, R11, 0x1, R9, P2 ;  /* 0x000000010b0d7824 */ /* 0x000fe200010e0609 */
[----:B---3--:R-:W-:-:S05]  /*24a0*/  LOP3.LUT R10, R24, 0xffffe000, RZ, 0xc0, !PT ;  /* 0xffffe000180a7812 */ /* 0x008fca00078ec0ff */
[----:B------:R-:W-:Y:S01]  /*24b0*/  FMUL R5, R10, R57 ;  /* 0x000000390a057220 */ /* 0x000fe20000400000 */
[----:B------:R-:W-:-:S03]  /*24c0*/  LEA R10, P3, R20, R70, 0x2 ;  /* 0x00000046140a7211 */ /* 0x000fc600078610ff */
[----:B------:R-:W-:Y:S01]  /*24d0*/  FFMA R59, R26, R56, R5 ;  /* 0x000000381a3b7223 */ /* 0x000fe20000000005 */
[----:B------:R-:W-:-:S04]  /*24e0*/  IMAD.IADD R5, R61, 0x1, R21 ;  /* 0x000000013d057824 */ /* 0x000fc800078e0215 */
[----:B------:R-:W-:Y:S02]  /*24f0*/  F2FP.TF32.F32.PACK_B R59, R59 ;  /* 0x0000003bff3b723e */ /* 0x000fe400024050ff */
[----:B------:R-:W-:-:S03]  /*2500*/  LEA.HI.X R11, R20, R71, R5, 0x2, P3 ;  /* 0x00000047140b7211 */ /* 0x000fc600018f1405 */
[----:B------:R2:W-:Y:S01]  /*2510*/  @P1 STG.E desc[UR36][R12.64], R59 ;  /* 0x0000003b0c001986 */ /* 0x0005e2000c101924 */
[----:B------:R-:W-:Y:S05]  /*2520*/  @!P0 BRA `(.L_x_39) ;  /* 0x0000000000048947 */ /* 0x000fea0003800000 */
[----:B------:R3:W5:Y:S02]  /*2530*/  LDG.E.LTC128B R24, desc[UR36][R10.64+0x4] ;  /* 0x000004240a187981 */ /* 0x000764000c1e1920 */
.L_x_39:
[----:B------:R-:W-:Y:S05]  /*2540*/  BSYNC B1 ;  /* 0x0000000000017941 */ /* 0x000fea0003800000 */
.L_x_38:
[----:B-----5:R-:W-:Y:S01]  /*2550*/  LOP3.LUT R14, R24, 0xffffe000, RZ, 0xc0, !PT ;  /* 0xffffe000180e7812 */ /* 0x020fe200078ec0ff */
[----:B------:R-:W-:Y:S01]  /*2560*/  BSSY B1, `(.L_x_40) ;  /* 0x0000009000017945 */ /* 0x000fe20003800000 */
[----:B------:R-:W-:-:S03]  /*2570*/  ISETP.GT.AND P1, PT, R4, 0x8, PT ;  /* 0x000000080400780c */ /* 0x000fc60003f24270 */
[----:B------:R-:W-:Y:S01]  /*2580*/  FMUL R14, R14, R57 ;  /* 0x000000390e0e7220 */ /* 0x000fe20000400000 */
[----:B------:R-:W-:-:S03]  /*2590*/  ISETP.GT.AND P2, PT, R3, RZ, P1 ;  /* 0x000000ff0300720c */ /* 0x000fc60000f44270 */
[----:B------:R-:W-:-:S05]  /*25a0*/  FFMA R27, R27, R56, R14 ;  /* 0x000000381b1b7223 */ /* 0x000fca000000000e */
[----:B------:R-:W-:-:S05]  /*25b0*/  F2FP.TF32.F32.PACK_B R27, R27 ;  /* 0x0000001bff1b723e */ /* 0x000fca00024050ff */
[----:B------:R4:W-:Y:S01]  /*25c0*/  @P0 STG.E desc[UR36][R12.64+0x4], R27 ;  /* 0x0000041b0c000986 */ /* 0x0009e2000c101924 */
[----:B------:R-:W-:Y:S05]  /*25d0*/  @!P2 BRA `(.L_x_41) ;  /* 0x000000000004a947 */ /* 0x000fea0003800000 */
[----:B------:R0:W5:Y:S02]  /*25e0*/  LDG.E.LTC128B R24, desc[UR36][R6.64+0x20] ;  /* 0x0000202406187981 */ /* 0x000164000c1e1920 */
.L_x_41:
[----:B------:R-:W-:Y:S05]  /*25f0*/  BSYNC B1 ;  /* 0x0000000000017941 */ /* 0x000fea0003800000 */
.L_x_40:
        /* <DEDUP_REMOVED lines=10> */
.L_x_43:
[----:B------:R-:W-:Y:S05]  /*26a0*/  BSYNC B1 ;  /* 0x0000000000017941 */ /* 0x000fea0003800000 */
.L_x_42:
[----:B-----5:R-:W-:Y:S01]  /*26b0*/  LOP3.LUT R14, R24, 0xffffe000, RZ, 0xc0, !PT ;  /* 0xffffe000180e7812 */ /* 0x020fe200078ec0ff */
[----:B------:R-:W-:Y:S01]  /*26c0*/  BSSY B1, `(.L_x_44) ;  /* 0x0000008000017945 */ /* 0x000fe20003800000 */
[----:B------:R-:W-:-:S03]  /*26d0*/  ISETP.GT.AND P1, PT, R3, 0x8, P1 ;  /* 0x000000080300780c */ /* 0x000fc60000f24270 */
[----:B------:R-:W-:-:S04]  /*26e0*/  FMUL R14, R14, R57 ;  /* 0x000000390e0e7220 */ /* 0x000fc80000400000 */
[----:B------:R-:W-:-:S05]  /*26f0*/  FFMA R29, R29, R56, R14 ;  /* 0x000000381d1d7223 */ /* 0x000fca000000000e */
[----:B------:R-:W-:-:S05]  /*2700*/  F2FP.TF32.F32.PACK_B R29, R29 ;  /* 0x0000001dff1d723e */ /* 0x000fca00024050ff */
[----:B------:R0:W-:Y:S01]  /*2710*/  @P3 STG.E desc[UR36][R8.64+0x24], R29 ;  /* 0x0000241d08003986 */ /* 0x0001e2000c101924 */
[----:B------:R-:W-:Y:S05]  /*2720*/  @!P1 BRA `(.L_x_45) ;  /* 0x0000000000049947 */ /* 0x000fea0003800000 */
[----:B------:R0:W5:Y:S02]  /*2730*/  LDG.E.LTC128B R24, desc[UR36][R10.64+0x20] ;  /* 0x000020240a187981 */ /* 0x000164000c1e1920 */
.L_x_45:
[----:B------:R-:W-:Y:S05]  /*2740*/  BSYNC B1 ;  /* 0x0000000000017941 */ /* 0x000fea0003800000 */
.L_x_44:
[----:B-----5:R-:W-:Y:S01]  /*2750*/  LOP3.LUT R14, R24, 0xffffe000, RZ, 0xc0, !PT ;  /* 0xffffe000180e7812 */ /* 0x020fe200078ec0ff */
[----:B------:R-:W-:Y:S01]  /*2760*/  BSSY B1, `(.L_x_46) ;  /* 0x0000008000017945 */ /* 0x000fe20003800000 */
[----:B------:R-:W-:-:S03]  /*2770*/  ISETP.GT.AND P0, PT, R3, 0x8, P0 ;  /* 0x000000080300780c */ /* 0x000fc60000704270 */
[----:B0-----:R-:W-:-:S04]  /*2780*/  FMUL R5, R14, R57 ;  /* 0x000000390e057220 */ /* 0x001fc80000400000 */
[----:B------:R-:W-:-:S05]  /*2790*/  FFMA R5, R30, R56, R5 ;  /* 0x000000381e057223 */ /* 0x000fca0000000005 */
[----:B------:R-:W-:-:S05]  /*27a0*/  F2FP.TF32.F32.PACK_B R5, R5 ;  /* 0x00000005ff05723e */ /* 0x000fca00024050ff */
[----:B------:R0:W-:Y:S01]  /*27b0*/  @P1 STG.E desc[UR36][R12.64+0x20], R5 ;  /* 0x000020050c001986 */ /* 0x0001e2000c101924 */
[----:B------:R-:W-:Y:S05]  /*27c0*/  @!P0 BRA `(.L_x_47) ;  /* 0x0000000000048947 */ /* 0x000fea0003800000 */
[----:B------:R0:W5:Y:S02]  /*27d0*/  LDG.E.LTC128B R24, desc[UR36][R10.64+0x24] ;  /* 0x000024240a187981 */ /* 0x000164000c1e1920 */
.L_x_47:
[----:B------:R-:W-:Y:S05]  /*27e0*/  BSYNC B1 ;  /* 0x0000000000017941 */ /* 0x000fea0003800000 */
.L_x_46:
        /* <DEDUP_REMOVED lines=10> */
.L_x_49:
[----:B------:R-:W-:Y:S05]  /*2890*/  BSYNC B1 ;  /* 0x0000000000017941 */ /* 0x000fea0003800000 */
.L_x_48:
[----:B-----5:R-:W-:Y:S01]  /*28a0*/  LOP3.LUT R14, R24, 0xffffe000, RZ, 0xc0, !PT ;  /* 0xffffe000180e7812 */ /* 0x020fe200078ec0ff */
[----:B------:R-:W-:Y:S01]  /*28b0*/  BSSY B1, `(.L_x_50) ;  /* 0x0000009000017945 */ /* 0x000fe20003800000 */
[----:B------:R-:W-:-:S03]  /*28c0*/  ISETP.GT.AND P0, PT, R4, 0x11, PT ;  /* 0x000000110400780c */ /* 0x000fc60003f04270 */
[----:B0-----:R-:W-:Y:S01]  /*28d0*/  FMUL R5, R14, R57 ;  /* 0x000000390e057220 */ /* 0x001fe20000400000 */
[----:B------:R-:W-:-:S03]  /*28e0*/  ISETP.GT.AND P3, PT, R3, RZ, P0 ;  /* 0x000000ff0300720c */ /* 0x000fc60000764270 */
[----:B------:R-:W-:-:S05]  /*28f0*/  FFMA R5, R32, R56, R5 ;  /* 0x0000003820057223 */ /* 0x000fca0000000005 */
[----:B------:R-:W-:-:S05]  /*2900*/  F2FP.TF32.F32.PACK_B R5, R5 ;  /* 0x00000005ff05723e */ /* 0x000fca00024050ff */
[----:B------:R0:W-:Y:S01]  /*2910*/  @P2 STG.E desc[UR36][R8.64+0x40], R5 ;  /* 0x0000400508002986 */ /* 0x0001e2000c101924 */
[----:B------:R-:W-:Y:S05]  /*2920*/  @!P3 BRA `(.L_x_51) ;  /* 0x000000000004b947 */ /* 0x000fea0003800000 */
[----:B------:R0:W5:Y:S02]  /*2930*/  LDG.E.LTC128B R24, desc[UR36][R6.64+0x44] ;  /* 0x0000442406187981 */ /* 0x000164000c1e1920 */
.L_x_51:
[----:B------:R-:W-:Y:S05]  /*2940*/  BSYNC B1 ;  /* 0x0000000000017941 */ /* 0x000fea0003800000 */
.L_x_50:
        /* <DEDUP_REMOVED lines=9> */
.L_x_53:
[----:B------:R-:W-:Y:S05]  /*29e0*/  BSYNC B1 ;  /* 0x0000000000017941 */ /* 0x000fea0003800000 */
.L_x_52:
        /* <DEDUP_REMOVED lines=9> */
.L_x_55:
[----:B------:R-:W-:Y:S05]  /*2a80*/  BSYNC B1 ;  /* 0x0000000000017941 */ /* 0x000fea0003800000 */
.L_x_54:
        /* <DEDUP_REMOVED lines=10> */
.L_x_57:
[----:B------:R-:W-:Y:S05]  /*2b30*/  BSYNC B1 ;  /* 0x0000000000017941 */ /* 0x000fea0003800000 */
.L_x_56:
        /* <DEDUP_REMOVED lines=10> */
.L_x_59:
[----:B------:R-:W-:Y:S05]  /*2be0*/  BSYNC B1 ;  /* 0x0000000000017941 */ /* 0x000fea0003800000 */
.L_x_58:
        /* <DEDUP_REMOVED lines=9> */
.L_x_61:
[----:B------:R-:W-:Y:S05]  /*2c80*/  BSYNC B1 ;  /* 0x0000000000017941 */ /* 0x000fea0003800000 */
.L_x_60:
        /* <DEDUP_REMOVED lines=9> */
.L_x_63:
[----:B------:R-:W-:Y:S05]  /*2d20*/  BSYNC B1 ;  /* 0x0000000000017941 */ /* 0x000fea0003800000 */
.L_x_62:
        /* <DEDUP_REMOVED lines=10> */
.L_x_65:
[----:B------:R-:W-:Y:S05]  /*2dd0*/  BSYNC B1 ;  /* 0x0000000000017941 */ /* 0x000fea0003800000 */
.L_x_64:
        /* <DEDUP_REMOVED lines=10> */
.L_x_67:
[----:B------:R-:W-:Y:S05]  /*2e80*/  BSYNC B1 ;  /* 0x0000000000017941 */ /* 0x000fea0003800000 */
.L_x_66:
        /* <DEDUP_REMOVED lines=9> */
.L_x_69:
[----:B------:R-:W-:Y:S05]  /*2f20*/  BSYNC B1 ;  /* 0x0000000000017941 */ /* 0x000fea0003800000 */
.L_x_68:
        /* <DEDUP_REMOVED lines=9> */
.L_x_71:
[----:B------:R-:W-:Y:S05]  /*2fc0*/  BSYNC B1 ;  /* 0x0000000000017941 */ /* 0x000fea0003800000 */
.L_x_70:
        /* <DEDUP_REMOVED lines=10> */
.L_x_73:
[----:B------:R-:W-:Y:S05]  /*3070*/  BSYNC B1 ;  /* 0x0000000000017941 */ /* 0x000fea0003800000 */
.L_x_72:
        /* <DEDUP_REMOVED lines=10> */
.L_x_75:
[----:B------:R-:W-:Y:S05]  /*3120*/  BSYNC B1 ;  /* 0x0000000000017941 */ /* 0x000fea0003800000 */
.L_x_74:
        /* <DEDUP_REMOVED lines=9> */
.L_x_77:
[----:B------:R-:W-:Y:S05]  /*31c0*/  BSYNC B1 ;  /* 0x0000000000017941 */ /* 0x000fea0003800000 */
.L_x_76:
        /* <DEDUP_REMOVED lines=9> */
.L_x_79:
[----:B------:R-:W-:Y:S05]  /*3260*/  BSYNC B1 ;  /* 0x0000000000017941 */ /* 0x000fea0003800000 */
.L_x_78:
        /* <DEDUP_REMOVED lines=10> */
.L_x_81:
[----:B------:R-:W-:Y:S05]  /*3310*/  BSYNC B1 ;  /* 0x0000000000017941 */ /* 0x000fea0003800000 */
.L_x_80:
        /* <DEDUP_REMOVED lines=10> */
.L_x_83:
[----:B------:R-:W-:Y:S05]  /*33c0*/  BSYNC B1 ;  /* 0x0000000000017941 */ /* 0x000fea0003800000 */
.L_x_82:
        /* <DEDUP_REMOVED lines=9> */
.L_x_85:
[----:B------:R-:W-:Y:S05]  /*3460*/  BSYNC B1 ;  /* 0x0000000000017941 */ /* 0x000fea0003800000 */
.L_x_84:
        /* <DEDUP_REMOVED lines=9> */
.L_x_87:
[----:B------:R-:W-:Y:S05]  /*3500*/  BSYNC B1 ;  /* 0x0000000000017941 */ /* 0x000fea0003800000 */
.L_x_86:
        /* <DEDUP_REMOVED lines=10> */
.L_x_89:
[----:B------:R-:W-:Y:S05]  /*35b0*/  BSYNC B1 ;  /* 0x0000000000017941 */ /* 0x000fea0003800000 */
.L_x_88:
[----:B-----5:R-:W-:Y:S01]  /*35c0*/  LOP3.LUT R14, R24, 0xffffe000, RZ, 0xc0, !PT ;  /* 0xffffe000180e7812 */ /* 0x020fe200078ec0ff */
[----:B------:R-:W-:Y:S01]  /*35d0*/  BSSY B1, `(.L_x_90) ;  /* 0x000000b000017945 */ /* 0x000fe20003800000 */
[----:B------:R-:W-:Y:S01]  /*35e0*/  ISETP.GT.AND P0, PT, R4, 0x39, PT ;  /* 0x000000390400780c */ /* 0x000fe20003f04270 */
[----:B------:R-:W-:Y:S02]  /*35f0*/  @P2 IMAD.MOV.U32 R4, RZ, RZ, R8 ;  /* 0x000000ffff042224 */ /* 0x000fe400078e0008 */
[----:B0-----:R-:W-:Y:S01]  /*3600*/  FMUL R5, R14, R57 ;  /* 0x000000390e057220 */ /* 0x001fe20000400000 */
[----:B------:R-:W-:-:S03]  /*3610*/  ISETP.GT.AND P3, PT, R3, RZ, P0 ;  /* 0x000000ff0300720c */ /* 0x000fc60000764270 */
[----:B------:R-:W-:Y:S01]  /*3620*/  FFMA R15, R52, R56, R5 ;  /* 0x00000038340f7223 */ /* 0x000fe20000000005 */
[----:B------:R-:W-:-:S04]  /*3630*/  @P2 IMAD.MOV.U32 R5, RZ, RZ, R9 ;  /* 0x000000ffff052224 */ /* 0x000fc800078e0009 */
[----:B------:R-:W-:-:S05]  /*3640*/  F2FP.TF32.F32.PACK_B R15, R15 ;  /* 0x0000000fff0f723e */ /* 0x000fca00024050ff */
[----:B------:R0:W-:Y:S01]  /*3650*/  @P2 STG.E desc[UR36][R4.64+0xe0], R15 ;  /* 0x0000e00f04002986 */ /* 0x0001e2000c101924 */
[----:B------:R-:W-:Y:S05]  /*3660*/  @!P3 BRA `(.L_x_91) ;  /* 0x000000000004b947 */ /* 0x000fea0003800000 */
[----:B------:R0:W5:Y:S02]  /*3670*/  LDG.E.LTC128B R24, desc[UR36][R6.64+0xe4] ;  /* 0x0000e42406187981 */ /* 0x000164000c1e1920 */
.L_x_91:
[----:B------:R-:W-:Y:S05]  /*3680*/  BSYNC B1 ;  /* 0x0000000000017941 */ /* 0x000fea0003800000 */
.L_x_90:
[----:B0----5:R-:W-:Y:S01]  /*3690*/  LOP3.LUT R4, R24, 0xffffe000, RZ, 0xc0, !PT ;  /* 0xffffe00018047812 */ /* 0x021fe200078ec0ff */
        /* <DEDUP_REMOVED lines=8> */
.L_x_93:
[----:B------:R-:W-:Y:S05]  /*3720*/  BSYNC B1 ;  /* 0x0000000000017941 */ /* 0x000fea0003800000 */
.L_x_92:
[----:B-----5:R-:W-:Y:S01]  /*3730*/  LOP3.LUT R4, R24, 0xffffe000, RZ, 0xc0, !PT ;  /* 0xffffe00018047812 */ /* 0x020fe200078ec0ff */
[----:B------:R-:W-:Y:S01]  /*3740*/  BSSY B1, `(.L_x_94) ;  /* 0x000000a000017945 */ /* 0x000fe20003800000 */
[----:B------:R-:W-:-:S03]  /*3750*/  ISETP.GT.AND P0, PT, R3, 0x8, P0 ;  /* 0x000000080300780c */ /* 0x000fc60000704270 */
[----:B------:R-:W-:Y:S01]  /*3760*/  FMUL R5, R4, R57 ;  /* 0x0000003904057220 */ /* 0x000fe20000400000 */
[----:B------:R-:W-:-:S03]  /*3770*/  @P1 IMAD.MOV.U32 R4, RZ, RZ, R12 ;  /* 0x000000ffff041224 */ /* 0x000fc600078e000c */
[----:B-1----:R-:W-:Y:S01]  /*3780*/  FFMA R7, R54, R56, R5 ;  /* 0x0000003836077223 */ /* 0x002fe20000000005 */
[----:B------:R-:W-:-:S04]  /*3790*/  @P1 IMAD.MOV.U32 R5, RZ, RZ, R13 ;  /* 0x000000ffff051224 */ /* 0x000fc800078e000d */
[----:B------:R-:W-:-:S05]  /*37a0*/  F2FP.TF32.F32.PACK_B R7, R7 ;  /* 0x00000007ff07723e */ /* 0x000fca00024050ff */
[----:B------:R1:W-:Y:S01]  /*37b0*/  @P1 STG.E desc[UR36][R4.64+0xe0], R7 ;  /* 0x0000e00704001986 */ /* 0x0003e2000c101924 */
[----:B------:R-:W-:Y:S05]  /*37c0*/  @!P0 BRA `(.L_x_95) ;  /* 0x0000000000048947 */ /* 0x000fea0003800000 */
[----:B------:R0:W5:Y:S02]  /*37d0*/  LDG.E.LTC128B R24, desc[UR36][R10.64+0xe4] ;  /* 0x0000e4240a187981 */ /* 0x000164000c1e1920 */
.L_x_95:
[----:B------:R-:W-:Y:S05]  /*37e0*/  BSYNC B1 ;  /* 0x0000000000017941 */ /* 0x000fea0003800000 */
.L_x_94:
[----:B------:R-:W-:Y:S05]  /*37f0*/  @!P0 BRA `(.L_x_96) ;  /* 0x0000000800a88947 */ /* 0x000fea0003800000 */
[----:B-----5:R-:W-:-:S05]  /*3800*/  LOP3.LUT R24, R24, 0xffffe000, RZ, 0xc0, !PT ;  /* 0xffffe00018187812 */ /* 0x020fca00078ec0ff */
[----:B------:R-:W-:-:S04]  /*3810*/  FMUL R24, R24, R57 ;  /* 0x0000003918187220 */ /* 0x000fc80000400000 */
[----:B------:R-:W-:-:S05]  /*3820*/  FFMA R55, R55, R56, R24 ;  /* 0x0000003837377223 */ /* 0x000fca0000000018 */
[----:B------:R-:W-:-:S05]  /*3830*/  F2FP.TF32.F32.PACK_B R55, R55 ;  /* 0x00000037ff37723e */ /* 0x000fca00024050ff */
[----:B------:R0:W-:Y:S01]  /*3840*/  STG.E desc[UR36][R12.64+0xe4], R55 ;  /* 0x0000e4370c007986 */ /* 0x0001e2000c101924 */
[----:B------:R-:W-:Y:S05]  /*3850*/  BRA `(.L_x_96) ;  /* 0x0000000800907947 */ /* 0x000fea0003800000 */
.L_x_35:
[----:B------:R-:W-:Y:S01]  /*3860*/  ISETP.GT.AND P3, PT, R4, 0x1, PT ;  /* 0x000000010400780c */ /* 0x000fe20003f64270 */
[----:B------:R-:W-:Y:S01]  /*3870*/  ULDC.64 UR4, c[0x0][0x5c0] ;  /* 0x0001700000047ab9 */ /* 0x000fe20000000a00 */
[-C--:B------:R-:W-:Y:S01]  /*3880*/  FMUL R5, R24, R56.reuse ;  /* 0x0000003818057220 */ /* 0x080fe20000400000 */
[----:B------:R-:W-:Y:S01]  /*3890*/  LEA R6, P4, R60, UR4, 0x2 ;  /* 0x000000043c067c11 */ /* 0x000fe2000f8810ff */
[-C--:B------:R-:W-:Y:S01]  /*38a0*/  FMUL R25, R25, R56.reuse ;  /* 0x0000003819197220 */ /* 0x080fe20000400000 */
[----:B------:R-:W-:Y:S01]  /*38b0*/  ISETP.GT.AND P0, PT, R3, RZ, P3 ;  /* 0x000000ff0300720c */ /* 0x000fe20001f04270 */
[-C--:B------:R-:W-:Y:S01]  /*38c0*/  FMUL R11, R26, R56.reuse ;  /* 0x000000381a0b7220 */ /* 0x080fe20000400000 */
[----:B------:R-:W-:Y:S01]  /*38d0*/  LEA.HI.X R7, R60, UR5, R75, 0x2, P4 ;  /* 0x000000053c077c11 */ /* 0x000fe2000a0f144b */
[-C--:B------:R-:W-:Y:S01]  /*38e0*/  FMUL R27, R27, R56.reuse ;  /* 0x000000381b1b7220 */ /* 0x080fe20000400000 */
[----:B------:R-:W-:Y:S01]  /*38f0*/  F2FP.TF32.F32.PACK_B R5, R5 ;  /* 0x00000005ff05723e */ /* 0x000fe200024050ff */
[-C--:B------:R-:W-:Y:S01]  /*3900*/  FMUL R29, R29, R56.reuse ;  /* 0x000000381d1d7220 */ /* 0x080fe20000400000 */
[----:B------:R-:W-:Y:S01]  /*3910*/  F2FP.TF32.F32.PACK_B R25, R25 ;  /* 0x00000019ff19723e */ /* 0x000fe200024050ff */
[----:B------:R-:W-:Y:S01]  /*3920*/  FMUL R31, R31, R56 ;  /* 0x000000381f1f7220 */ /* 0x000fe20000400000 */
[C---:B------:R-:W-:Y:S01]  /*3930*/  SHF.L.U64.HI R67, R66.reuse, 0x5, R67 ;  /* 0x0000000542437819 */ /* 0x040fe20000010243 */
[----:B------:R0:W-:Y:S01]  /*3940*/  @P2 STG.E desc[UR36][R6.64], R5 ;  /* 0x0000000506002986 */ /* 0x0001e2000c101924 */
[----:B------:R-:W-:Y:S01]  /*3950*/  LEA R8, P4, R66, R6, 0x5 ;  /* 0x0000000642087211 */ /* 0x000fe200078828ff */
[-C--:B------:R-:W-:Y:S01]  /*3960*/  FMUL R13, R32, R56.reuse ;  /* 0x00000038200d7220 */ /* 0x080fe20000400000 */
[----:B------:R-:W-:Y:S01]  /*3970*/  ISETP.GT.AND P1, PT, R3, 0x8, P1 ;  /* 0x000000080300780c */ /* 0x000fe20000f24270 */
[----:B------:R-:W-:Y:S01]  /*3980*/  @P0 STG.E desc[UR36][R6.64+0x4], R25 ;  /* 0x0000041906000986 */ /* 0x000fe2000c101924 */
[C---:B------:R-:W-:Y:S01]  /*3990*/  ISETP.GT.AND P2, PT, R4.reuse, 0x8, PT ;  /* 0x000000080400780c */ /* 0x040fe20003f44270 */
[----:B------:R-:W-:Y:S01]  /*39a0*/  IMAD.X R9, R67, 0x1, R7, P4 ;  /* 0x0000000143097824 */ /* 0x000fe200020e0607 */
[----:B------:R-:W-:Y:S01]  /*39b0*/  ISETP.GT.AND P3, PT, R3, 0x8, P3 ;  /* 0x000000080300780c */ /* 0x000fe20001f64270 */
[-C--:B------:R-:W-:Y:S01]  /*39c0*/  FMUL R33, R33, R56.reuse ;  /* 0x0000003821217220 */ /* 0x080fe20000400000 */
[----:B------:R-:W-:Y:S01]  /*39d0*/  ISETP.GT.AND P0, PT, R4, 0x9, PT ;  /* 0x000000090400780c */ /* 0x000fe20003f04270 */
[-C--:B------:R-:W-:Y:S01]  /*39e0*/  FMUL R35, R35, R56.reuse ;  /* 0x0000003823237220 */ /* 0x080fe20000400000 */
[C---:B------:R-:W-:Y:S01]  /*39f0*/  ISETP.GT.AND P5, PT, R3.reuse, RZ, P2 ;  /* 0x000000ff0300720c */ /* 0x040fe200017a4270 */
[-C--:B0-----:R-:W-:Y:S01]  /*3a00*/  FMUL R5, R28, R56.reuse ;  /* 0x000000381c057220 */ /* 0x081fe20000400000 */
[----:B------:R-:W-:Y:S01]  /*3a10*/  ISETP.GT.AND P4, PT, R3, RZ, P0 ;  /* 0x000000ff0300720c */ /* 0x000fe20000784270 */
[-C--:B------:R-:W-:Y:S01]  /*3a20*/  FMUL R37, R37, R56.reuse ;  /* 0x0000003825257220 */ /* 0x080fe20000400000 */
[----:B------:R-:W-:Y:S01]  /*3a30*/  F2FP.TF32.F32.PACK_B R11, R11 ;  /* 0x0000000bff0b723e */ /* 0x000fe200024050ff */
[-C--:B------:R-:W-:Y:S01]  /*3a40*/  FMUL R39, R39, R56.reuse ;  /* 0x0000003827277220 */ /* 0x080fe20000400000 */
[----:B------:R-:W-:Y:S01]  /*3a50*/  F2FP.TF32.F32.PACK_B R27, R27 ;  /* 0x0000001bff1b723e */ /* 0x000fe200024050ff */
[-C--:B------:R-:W-:Y:S01]  /*3a60*/  FMUL R41, R41, R56.reuse ;  /* 0x0000003829297220 */ /* 0x080fe20000400000 */
[----:B------:R-:W-:Y:S01]  /*3a70*/  F2FP.TF32.F32.PACK_B R5, R5 ;  /* 0x00000005ff05723e */ /* 0x000fe200024050ff */
[----:B------:R0:W-:Y:S01]  /*3a80*/  @P1 STG.E desc[UR36][R8.64], R11 ;  /* 0x0000000b08001986 */ /* 0x0001e2000c101924 */
[----:B------:R-:W-:Y:S01]  /*3a90*/  F2FP.TF32.F32.PACK_B R29, R29 ;  /* 0x0000001dff1d723e */ /* 0x000fe200024050ff */
[-C--:B------:R-:W-:Y:S01]  /*3aa0*/  FMUL R43, R43, R56.reuse ;  /* 0x000000382b2b7220 */ /* 0x080fe20000400000 */
[C---:B------:R-:W-:Y:S01]  /*3ab0*/  ISETP.GT.AND P1, PT, R4.reuse, 0x10, PT ;  /* 0x000000100400780c */ /* 0x040fe20003f24270 */
[----:B------:R-:W-:Y:S01]  /*3ac0*/  @P3 STG.E desc[UR36][R8.64+0x4], R27 ;  /* 0x0000041b08003986 */ /* 0x000fe2000c101924 */
[----:B------:R-:W-:Y:S01]  /*3ad0*/  ISETP.GT.AND P3, PT, R4, 0x11, PT ;  /* 0x000000110400780c */ /* 0x000fe20003f64270 */
[-C--:B------:R-:W-:Y:S01]  /*3ae0*/  FMUL R45, R45, R56.reuse ;  /* 0x000000382d2d7220 */ /* 0x080fe20000400000 */
[C---:B------:R-:W-:Y:S01]  /*3af0*/  ISETP.GT.AND P2, PT, R3.reuse, 0x8, P2 ;  /* 0x000000080300780c */ /* 0x040fe20001744270 */
[----:B------:R1:W-:Y:S01]  /*3b00*/  @P5 STG.E desc[UR36][R6.64+0x20], R5 ;  /* 0x0000200506005986 */ /* 0x0003e2000c101924 */
[----:B------:R-:W-:Y:S01]  /*3b10*/  ISETP.GT.AND P0, PT, R3, 0x8, P0 ;  /* 0x000000080300780c */ /* 0x000fe20000704270 */
[-C--:B------:R-:W-:Y:S01]  /*3b20*/  FMUL R47, R47, R56.reuse ;  /* 0x000000382f2f7220 */ /* 0x080fe20000400000 */
[C---:B------:R-:W-:Y:S01]  /*3b30*/  ISETP.GT.AND P5, PT, R3.reuse, RZ, P1 ;  /* 0x000000ff0300720c */ /* 0x040fe20000fa4270 */
[----:B------:R-:W-:Y:S01]  /*3b40*/  @P4 STG.E desc[UR36][R6.64+0x24], R29 ;  /* 0x0000241d06004986 */ /* 0x000fe2000c101924 */
        /* <DEDUP_REMOVED lines=8> */
[-C--:B-1----:R-:W-:Y:S01]  /*3bd0*/  FMUL R5, R34, R56.reuse ;  /* 0x0000003822057220 */ /* 0x082fe20000400000 */
[----:B------:R-:W-:Y:S01]  /*3be0*/  F2FP.TF32.F32.PACK_B R33, R33 ;  /* 0x00000021ff21723e */ /* 0x000fe200024050ff */
[----:B------:R0:W-:Y:S01]  /*3bf0*/  @P2 STG.E desc[UR36][R8.64+0x20], R11 ;  /* 0x0000200b08002986 */ /* 0x0001e2000c101924 */
[----:B------:R-:W-:Y:S01]  /*3c00*/  ISETP.GT.AND P1, PT, R3, 0x8, P1 ;  /* 0x000000080300780c */ /* 0x000fe20000f24270 */
[-C--:B------:R-:W-:Y:S01]  /*3c10*/  FMUL R21, R52, R56.reuse ;  /* 0x0000003834157220 */ /* 0x080fe20000400000 */
[C---:B------:R-:W-:Y:S01]  /*3c20*/  ISETP.GT.AND P2, PT, R4.reuse, 0x19, PT ;  /* 0x000000190400780c */ /* 0x040fe20003f44270 */
[----:B------:R-:W-:Y:S01]  /*3c30*/  @P0 STG.E desc[UR36][R8.64+0x24], R31 ;  /* 0x0000241f08000986 */ /* 0x000fe2000c101924 */
[----:B------:R-:W-:Y:S01]  /*3c40*/  ISETP.GT.AND P0, PT, R4, 0x18, PT ;  /* 0x000000180400780c */ /* 0x000fe20003f04270 */
[-C--:B------:R-:W-:Y:S01]  /*3c50*/  FMUL R53, R53, R56.reuse ;  /* 0x0000003835357220 */ /* 0x080fe20000400000 */
[----:B------:R-:W-:Y:S01]  /*3c60*/  F2FP.TF32.F32.PACK_B R5, R5 ;  /* 0x00000005ff05723e */ /* 0x000fe200024050ff */
[----:B------:R1:W-:Y:S01]  /*3c70*/  @P5 STG.E desc[UR36][R6.64+0x40], R13 ;  /* 0x0000400d06005986 */ /* 0x0003e2000c101924 */
[----:B------:R-:W-:Y:S01]  /*3c80*/  ISETP.GT.AND P5, PT, R3, RZ, P0 ;  /* 0x000000ff0300720c */ /* 0x000fe200007a4270 */
[-C--:B------:R-:W-:Y:S01]  /*3c90*/  FMUL R55, R55, R56.reuse ;  /* 0x0000003837377220 */ /* 0x080fe20000400000 */
[----:B------:R-:W-:Y:S01]  /*3ca0*/  F2FP.TF32.F32.PACK_B R35, R35 ;  /* 0x00000023ff23723e */ /* 0x000fe200024050ff */
[----:B------:R-:W-:Y:S01]  /*3cb0*/  @P4 STG.E desc[UR36][R6.64+0x44], R33 ;  /* 0x0000442106004986 */ /* 0x000fe2000c101924 */
[C---:B------:R-:W-:Y:S01]  /*3cc0*/  ISETP.GT.AND P4, PT, R3.reuse, 0x8, P3 ;  /* 0x000000080300780c */ /* 0x040fe20001f84270 */
[----:B0-----:R-:W-:Y:S01]  /*3cd0*/  FMUL R11, R36, R56 ;  /* 0x00000038240b7220 */ /* 0x001fe20000400000 */
[----:B------:R-:W-:Y:S01]  /*3ce0*/  ISETP.GT.AND P3, PT, R3, RZ, P2 ;  /* 0x000000ff0300720c */ /* 0x000fe20001764270 */
[----:B------:R0:W-:Y:S01]  /*3cf0*/  @P1 STG.E desc[UR36][R8.64+0x40], R5 ;  /* 0x0000400508001986 */ /* 0x0001e2000c101924 */
[----:B------:R-:W-:-:S02]  /*3d00*/  F2FP.TF32.F32.PACK_B R37, R37 ;  /* 0x00000025ff25723e */ /* 0x000fc400024050ff */
[----:B------:R-:W-:Y:S01]  /*3d10*/  F2FP.TF32.F32.PACK_B R11, R11 ;  /* 0x0000000bff0b723e */ /* 0x000fe200024050ff */
[-C--:B-1----:R-:W-:Y:S01]  /*3d20*/  FMUL R13, R40, R56.reuse ;  /* 0x00000038280d7220 */ /* 0x082fe20000400000 */
[----:B------:R-:W-:Y:S02]  /*3d30*/  ISETP.GT.AND P1, PT, R4, 0x20, PT ;  /* 0x000000200400780c */ /* 0x000fe40003f24270 */
[C---:B------:R-:W-:Y:S02]  /*3d40*/  ISETP.GT.AND P0, PT, R3.reuse, 0x8, P0 ;  /* 0x000000080300780c */ /* 0x040fe40000704270 */
[----:B------:R-:W-:Y:S01]  /*3d50*/  F2FP.TF32.F32.PACK_B R39, R39 ;  /* 0x00000027ff27723e */ /* 0x000fe200024050ff */
[----:B------:R-:W-:Y:S01]  /*3d60*/  @P4 STG.E desc[UR36][R8.64+0x44], R35 ;  /* 0x0000442308004986 */ /* 0x000fe2000c101924 */
[C---:B------:R-:W-:Y:S01]  /*3d70*/  ISETP.GT.AND P4, PT, R3.reuse, 0x8, P2 ;  /* 0x000000080300780c */ /* 0x040fe20001784270 */
[----:B0-----:R-:W-:Y:S01]  /*3d80*/  FMUL R5, R38, R56 ;  /* 0x0000003826057220 */ /* 0x001fe20000400000 */
[----:B------:R-:W-:Y:S01]  /*3d90*/  ISETP.GT.AND P2, PT, R4, 0x21, PT ;  /* 0x000000210400780c */ /* 0x000fe20003f44270 */
[----:B------:R0:W-:Y:S01]  /*3da0*/  @P5 STG.E desc[UR36][R6.64+0x60], R11 ;  /* 0x0000600b06005986 */ /* 0x0001e2000c101924 */
[----:B------:R-:W-:-:S02]  /*3db0*/  ISETP.GT.AND P5, PT, R3, RZ, P1 ;  /* 0x000000ff0300720c */ /* 0x000fc40000fa4270 */
[----:B------:R-:W-:Y:S01]  /*3dc0*/  F2FP.TF32.F32.PACK_B R5, R5 ;  /* 0x00000005ff05723e */ /* 0x000fe200024050ff */
[----:B------:R-:W-:Y:S01]  /*3dd0*/  @P3 STG.E desc[UR36][R6.64+0x64], R37 ;  /* 0x0000642506003986 */ /* 0x000fe2000c101924 */
[C---:B------:R-:W-:Y:S02]  /*3de0*/  ISETP.GT.AND P3, PT, R3.reuse, RZ, P2 ;  /* 0x000000ff0300720c */ /* 0x040fe40001764270 */
[----:B------:R-:W-:Y:S01]  /*3df0*/  F2FP.TF32.F32.PACK_B R13, R13 ;  /* 0x0000000dff0d723e */ /* 0x000fe200024050ff */
[----:B------:R1:W-:Y:S01]  /*3e00*/  @P0 STG.E desc[UR36][R8.64+0x60], R5 ;  /* 0x0000600508000986 */ /* 0x0003e2000c101924 */
[----:B------:R-:W-:Y:S02]  /*3e10*/  F2FP.TF32.F32.PACK_B R41, R41 ;  /* 0x00000029ff29723e */ /* 0x000fe400024050ff */
[----:B------:R-:W-:Y:S01]  /*3e20*/  ISETP.GT.AND P1, PT, R3, 0x8, P1 ;  /* 0x000000080300780c */ /* 0x000fe20000f24270 */
[----:B------:R-:W-:Y:S01]  /*3e30*/  @P4 STG.E desc[UR36][R8.64+0x64], R39 ;  /* 0x0000642708004986 */ /* 0x000fe2000c101924 */
[----:B------:R-:W-:Y:S01]  /*3e40*/  ISETP.GT.AND P4, PT, R4, 0x28, PT ;  /* 0x000000280400780c */ /* 0x000fe20003f84270 */
[----:B0-----:R-:W-:Y:S01]  /*3e50*/  FMUL R11, R44, R56 ;  /* 0x000000382c0b7220 */ /* 0x001fe20000400000 */
[----:B------:R-:W-:Y:S01]  /*3e60*/  F2FP.TF32.F32.PACK_B R43, R43 ;  /* 0x0000002bff2b723e */ /* 0x000fe200024050ff */
[----:B------:R0:W-:Y:S01]  /*3e70*/  @P5 STG.E desc[UR36][R6.64+0x80], R13 ;  /* 0x0000800d06005986 */ /* 0x0001e2000c101924 */
[----:B------:R-:W-:-:S02]  /*3e80*/  ISETP.GT.AND P5, PT, R4, 0x29, PT ;  /* 0x000000290400780c */ /* 0x000fc40003fa4270 */
[----:B------:R-:W-:Y:S01]  /*3e90*/  F2FP.TF32.F32.PACK_B R11, R11 ;  /* 0x0000000bff0b723e */ /* 0x000fe200024050ff */
[----:B------:R-:W-:Y:S01]  /*3ea0*/  @P3 STG.E desc[UR36][R6.64+0x84], R41 ;  /* 0x0000842906003986 */ /* 0x000fe2000c101924 */
[C---:B------:R-:W-:Y:S01]  /*3eb0*/  ISETP.GT.AND P3, PT, R3.reuse, 0x8, P2 ;  /* 0x000000080300780c */ /* 0x040fe20001764270 */
[-C--:B-1----:R-:W-:Y:S01]  /*3ec0*/  FMUL R5, R42, R56.reuse ;  /* 0x000000382a057220 */ /* 0x082fe20000400000 */
[C---:B------:R-:W-:Y:S02]  /*3ed0*/  ISETP.GT.AND P2, PT, R3.reuse, RZ, P4 ;  /* 0x000000ff0300720c */ /* 0x040fe40002744270 */
[C---:B------:R-:W-:Y:S02]  /*3ee0*/  ISETP.GT.AND P0, PT, R3.reuse, RZ, P5 ;  /* 0x000000ff0300720c */ /* 0x040fe40002f04270 */
[----:B------:R-:W-:Y:S01]  /*3ef0*/  ISETP.GT.AND P4, PT, R3, 0x8, P4 ;  /* 0x000000080300780c */ /* 0x000fe20002784270 */
[----:B0-----:R-:W-:Y:S01]  /*3f00*/  FMUL R13, R46, R56 ;  /* 0x000000382e0d7220 */ /* 0x001fe20000400000 */
[----:B------:R-:W-:-:S02]  /*3f10*/  F2FP.TF32.F32.PACK_B R5, R5 ;  /* 0x00000005ff05723e */ /* 0x000fc400024050ff */
[----:B------:R-:W-:Y:S02]  /*3f20*/  F2FP.TF32.F32.PACK_B R45, R45 ;  /* 0x0000002dff2d723e */ /* 0x000fe400024050ff */
[----:B------:R-:W-:Y:S01]  /*3f30*/  ISETP.GT.AND P5, PT, R3, 0x8, P5 ;  /* 0x000000080300780c */ /* 0x000fe20002fa4270 */
[----:B------:R0:W-:Y:S01]  /*3f40*/  @P1 STG.E desc[UR36][R8.64+0x80], R5 ;  /* 0x0000800508001986 */ /* 0x0001e2000c101924 */
[C---:B------:R-:W-:Y:S02]  /*3f50*/  ISETP.GT.AND P1, PT, R4.reuse, 0x38, PT ;  /* 0x000000380400780c */ /* 0x040fe40003f24270 */
[----:B------:R-:W-:Y:S01]  /*3f60*/  F2FP.TF32.F32.PACK_B R13, R13 ;  /* 0x0000000dff0d723e */ /* 0x000fe200024050ff */
[----:B------:R-:W-:Y:S01]  /*3f70*/  @P3 STG.E desc[UR36][R8.64+0x84], R43 ;  /* 0x0000842b08003986 */ /* 0x000fe2000c101924 */
[C---:B------:R-:W-:Y:S02]  /*3f80*/  ISETP.GT.AND P3, PT, R4.reuse, 0x30, PT ;  /* 0x000000300400780c */ /* 0x040fe40003f64270 */
[----:B------:R-:W-:Y:S01]  /*3f90*/  F2FP.TF32.F32.PACK_B R47, R47 ;  /* 0x0000002fff2f723e */ /* 0x000fe200024050ff */
[----:B------:R1:W-:Y:S01]  /*3fa0*/  @P2 STG.E desc[UR36][R6.64+0xa0], R11 ;  /* 0x0000a00b06002986 */ /* 0x0003e2000c101924 */
[----:B------:R-:W-:-:S02]  /*3fb0*/  ISETP.GT.AND P2, PT, R4, 0x31, PT ;  /* 0x000000310400780c */ /* 0x000fc40003f44270 */
[----:B------:R-:W-:Y:S01]  /*3fc0*/  F2FP.TF32.F32.PACK_B R49, R49 ;  /* 0x00000031ff31723e */ /* 0x000fe200024050ff */
[----:B------:R-:W-:Y:S01]  /*3fd0*/  @P0 STG.E desc[UR36][R6.64+0xa4], R45 ;  /* 0x0000a42d06000986 */ /* 0x000fe2000c101924 */
[----:B------:R-:W-:Y:S01]  /*3fe0*/  ISETP.GT.AND P0, PT, R4, 0x39, PT ;  /* 0x000000390400780c */ /* 0x000fe20003f04270 */
[----:B------:R-:W-:Y:S01]  /*3ff0*/  @P4 IMAD.MOV.U32 R4, RZ, RZ, R8 ;  /* 0x000000ffff044224 */ /* 0x000fe200078e0008 */
[----:B------:R-:W-:Y:S01]  /*4000*/  F2FP.TF32.F32.PACK_B R15, R15 ;  /* 0x0000000fff0f723e */ /* 0x000fe200024050ff */
[----:B0-----:R-:W-:Y:S01]  /*4010*/  @P4 IMAD.MOV.U32 R5, RZ, RZ, R9 ;  /* 0x000000ffff054224 */ /* 0x001fe200078e0009 */
[----:B------:R-:W-:Y:S02]  /*4020*/  F2FP.TF32.F32.PACK_B R51, R51 ;  /* 0x00000033ff33723e */ /* 0x000fe400024050ff */
[----:B------:R-:W-:Y:S01]  /*4030*/  F2FP.TF32.F32.PACK_B R21, R21 ;  /* 0x00000015ff15723e */ /* 0x000fe200024050ff */
[----:B-1----:R-:W-:Y:S01]  /*4040*/  FMUL R11, R48, R56 ;  /* 0x00000038300b7220 */ /* 0x002fe20000400000 */
[----:B------:R0:W-:Y:S01]  /*4050*/  @P4 STG.E desc[UR36][R4.64+0xa0], R13 ;  /* 0x0000a00d04004986 */ /* 0x0001e2000c101924 */
[----:B------:R-:W-:-:S02]  /*4060*/  ISETP.GT.AND P4, PT, R3, RZ, P3 ;  /* 0x000000ff0300720c */ /* 0x000fc40001f84270 */
[----:B------:R-:W-:Y:S02]  /*4070*/  ISETP.GT.AND P3, PT, R3, 0x8, P3 ;  /* 0x000000080300780c */ /* 0x000fe40001f64270 */
[----:B------:R-:W-:Y:S02]  /*4080*/  F2FP.TF32.F32.PACK_B R11, R11 ;  /* 0x0000000bff0b723e */ /* 0x000fe400024050ff */
[----:B------:R-:W-:Y:S02]  /*4090*/  F2FP.TF32.F32.PACK_B R53, R53 ;  /* 0x00000035ff35723e */ /* 0x000fe400024050ff */
[----:B------:R-:W-:Y:S01]  /*40a0*/  F2FP.TF32.F32.PACK_B R55, R55 ;  /* 0x00000037ff37723e */ /* 0x000fe200024050ff */
[----:B0-----:R-:W-:Y:S02]  /*40b0*/  @P5 IMAD.MOV.U32 R4, RZ, RZ, R8 ;  /* 0x000000ffff045224 */ /* 0x001fe400078e0008 */
[----:B------:R-:W-:Y:S01]  /*40c0*/  FMUL R13, R54, R56 ;  /* 0x00000038360d7220 */ /* 0x000fe20000400000 */
[----:B------:R-:W-:-:S04]  /*40d0*/  @P5 IMAD.MOV.U32 R5, RZ, RZ, R9 ;  /* 0x000000ffff055224 */ /* 0x000fc800078e0009 */
[----:B------:R-:W-:Y:S01]  /*40e0*/  F2FP.TF32.F32.PACK_B R13, R13 ;  /* 0x0000000dff0d723e */ /* 0x000fe200024050ff */
[----:B------:R0:W-:Y:S01]  /*40f0*/  @P5 STG.E desc[UR36][R4.64+0xa4], R47 ;  /* 0x0000a42f04005986 */ /* 0x0001e2000c101924 */
[C---:B------:R-:W-:Y:S02]  /*4100*/  ISETP.GT.AND P5, PT, R3.reuse, RZ, P2 ;  /* 0x000000ff0300720c */ /* 0x040fe400017a4270 */
[----:B------:R-:W-:Y:S01]  /*4110*/  ISETP.GT.AND P2, PT, R3, 0x8, P2 ;  /* 0x000000080300780c */ /* 0x000fe20001744270 */
[----:B0-----:R-:W-:Y:S02]  /*4120*/  @P4 IMAD.MOV.U32 R4, RZ, RZ, R6 ;  /* 0x000000ffff044224 */ /* 0x001fe400078e0006 */
[----:B------:R-:W-:-:S05]  /*4130*/  @P4 IMAD.MOV.U32 R5, RZ, RZ, R7 ;  /* 0x000000ffff054224 */ /* 0x000fca00078e0007 */
        /* <DEDUP_REMOVED lines=10> */
[----:B------:R0:W-:Y:S02]  /*41e0*/  @P3 STG.E desc[UR36][R4.64+0xc0], R15 ;  /* 0x0000c00f04003986 */ /* 0x0001e4000c101924 */
[----:B0-----:R-:W-:Y:S02]  /*41f0*/  @P2 IMAD.MOV.U32 R4, RZ, RZ, R8 ;  /* 0x000000ffff042224 */ /* 0x001fe400078e0008 */
[----:B------:R-:W-:-:S05]  /*4200*/  @P2 IMAD.MOV.U32 R5, RZ, RZ, R9 ;  /* 0x000000ffff052224 */ /* 0x000fca00078e0009 */
[----:B------:R0:W-:Y:S02]  /*4210*/  @P2 STG.E desc[UR36][R4.64+0xc4], R51 ;  /* 0x0000c43304002986 */ /* 0x0001e4000c101924 */
[----:B0-----:R-:W-:Y:S02]  /*4220*/  @P4 IMAD.MOV.U32 R4, RZ, RZ, R6 ;  /* 0x000000ffff044224 */ /* 0x001fe400078e0006 */
[----:B------:R-:W-:-:S05]  /*4230*/  @P4 IMAD.MOV.U32 R5, RZ, RZ, R7 ;  /* 0x000000ffff054224 */ /* 0x000fca00078e0007 */
[----:B------:R0:W-:Y:S04]  /*4240*/  @P4 STG.E desc[UR36][R4.64+0xe0], R21 ;  /* 0x0000e01504004986 */ /* 0x0001e8000c101924 */
[----:B------:R1:W-:Y:S01]  /*4250*/  @P5 STG.E desc[UR36][R6.64+0xe4], R53 ;  /* 0x0000e43506005986 */ /* 0x0003e2000c101924 */
[----:B0-----:R-:W-:Y:S02]  /*4260*/  @P1 IMAD.MOV.U32 R4, RZ, RZ, R8 ;  /* 0x000000ffff041224 */ /* 0x001fe400078e0008 */
[----:B------:R-:W-:-:S05]  /*4270*/  @P1 IMAD.MOV.U32 R5, RZ, RZ, R9 ;  /* 0x000000ffff051224 */ /* 0x000fca00078e0009 */
[----:B------:R1:W-:Y:S04]  /*4280*/  @P1 STG.E desc[UR36][R4.64+0xe0], R13 ;  /* 0x0000e00d04001986 */ /* 0x0003e8000c101924 */
[----:B------:R1:W-:Y:S02]  /*4290*/  @P0 STG.E desc[UR36][R8.64+0xe4], R55 ;  /* 0x0000e43708000986 */ /* 0x0003e4000c101924 */
.L_x_96:
[----:B------:R-:W-:Y:S05]  /*42a0*/  BSYNC B0 ;  /* 0x0000000000007941 */ /* 0x000fea0003800000 */
.L_x_34:
[----:B------:R-:W-:Y:S01]  /*42b0*/  ULDC UR4, c[0x0][0xc] ;  /* 0x0000030000047ab9 */ /* 0x000fe20000000800 */
[----:B------:R-:W-:Y:S01]  /*42c0*/  ULDC UR5, c[0x0][0x10] ;  /* 0x0000040000057ab9 */ /* 0x000fe20000000800 */
[----:B------:R-:W3:Y:S01]  /*42d0*/  LDC R3, c[0x0][0x14] ;  /* 0x00000500ff037b82 */ /* 0x000ee20000000800 */
[----:B------:R-:W-:Y:S01]  /*42e0*/  UIMAD.WIDE.U32 UR4, UR4, UR5, URZ ;  /* 0x00000005040472a5 */ /* 0x000fe2000f8e003f */
[----:B------:R-:W-:Y:S02]  /*42f0*/  IMAD.MOV.U32 R61, RZ, RZ, -0x1 ;  /* 0xffffffffff3d7424 */ /* 0x000fe400078e00ff */
[----:B--2---:R-:W-:-:S03]  /*4300*/  IMAD.MOV.U32 R59, RZ, RZ, -0x1 ;  /* 0xffffffffff3b7424 */ /* 0x004fc600078e00ff */
[----:B---3--:R-:W-:-:S04]  /*4310*/  IMAD.WIDE.U32 R16, R3, UR4, R16 ;  /* 0x0000000403107c25 */ /* 0x008fc8000f8e0010 */
[----:B------:R-:W-:Y:S01]  /*4320*/  IMAD R3, R3, UR5, RZ ;  /* 0x0000000503037c24 */ /* 0x000fe2000f8e02ff */
[----:B------:R-:W-:Y:S02]  /*4330*/  ULDC.64 UR4, c[0x0][0x650] ;  /* 0x0001940000047ab9 */ /* 0x000fe40000000a00 */
[----:B------:R-:W-:Y:S01]  /*4340*/  ISETP.GE.U32.AND P0, PT, R16, UR4, PT ;  /* 0x0000000410007c0c */ /* 0x000fe2000bf06070 */
[--C-:B------:R-:W-:Y:S01]  /*4350*/  IMAD.IADD R17, R17, 0x1, R3.reuse ;  /* 0x0000000111117824 */ /* 0x100fe200078e0203 */
[----:B------:R-:W-:-:S04]  /*4360*/  PRMT R3, RZ, 0x7610, R3 ;  /* 0x00007610ff037816 */ /* 0x000fc80000000003 */
[----:B------:R-:W-:-:S13]  /*4370*/  ISETP.GE.U32.AND.EX P0, PT, R17, UR5, PT, P0 ;  /* 0x0000000511007c0c */ /* 0x000fda000bf06100 */
[----:B------:R-:W-:Y:S05]  /*4380*/  @P0 BRA `(.L_x_97) ;  /* 0x0000000400640947 */ /* 0x000fea0003800000 */
[----:B0---4-:R-:W0:Y:S01]  /*4390*/  S2R R12, SR_CTAID.X ;  /* 0x00000000000c7919 */ /* 0x011e220000002500 */
[----:B------:R-:W2:Y:S01]  /*43a0*/  LDC.64 R10, c[0x0][0x628] ;  /* 0x00018a00ff0a7b82 */ /* 0x000ea20000000a00 */
[----:B------:R-:W-:Y:S01]  /*43b0*/  ULDC UR4, c[0x0][0x150] ;  /* 0x0000540000047ab9 */ /* 0x000fe20000000800 */
[----:B-1----:R-:W-:Y:S01]  /*43c0*/  IMAD.MOV.U32 R8, RZ, RZ, R16 ;  /* 0x000000ffff087224 */ /* 0x002fe200078e0010 */
[----:B-----5:R-:W1:Y:S01]  /*43d0*/  S2R R24, SR_CTAID.Y ;  /* 0x0000000000187919 */ /* 0x020e620000002600 */
[----:B------:R-:W-:-:S04]  /*43e0*/  IMAD.MOV.U32 R9, RZ, RZ, R17 ;  /* 0x000000ffff097224 */ /* 0x000fc800078e0011 */
[----:B------:R-:W3:Y:S08]  /*43f0*/  LDC R21, c[0x0][0x144] ;  /* 0x00005100ff157b82 */ /* 0x000ef00000000800 */
[----:B------:R-:W4:Y:S08]  /*4400*/  LDC R0, c[0x0][0x630] ;  /* 0x00018c00ff007b82 */ /* 0x000f300000000800 */
[----:B------:R-:W1:Y:S01]  /*4410*/  LDC.64 R14, c[0x0][0x620] ;  /* 0x00018800ff0e7b82 */ /* 0x000e620000000a00 */
[----:B--2---:R-:W-:-:S04]  /*4420*/  ISETP.NE.U32.AND P0, PT, R10, RZ, PT ;  /* 0x000000ff0a00720c */ /* 0x004fc80003f05070 */
[----:B------:R-:W-:Y:S02]  /*4430*/  ISETP.NE.AND.EX P0, PT, R11, RZ, PT, P0 ;  /* 0x000000ff0b00720c */ /* 0x000fe40003f05300 */
[----:B0-----:R-:W-:-:S05]  /*4440*/  I2FP.F32.U32 R3, R12 ;  /* 0x0000000c00037245 */ /* 0x001fca0000201000 */
[----:B------:R-:W-:-:S04]  /*4450*/  FMUL R3, R3, UR4 ;  /* 0x0000000403037c20 */ /* 0x000fc80008400000 */
[----:B------:R0:W2:Y:S02]  /*4460*/  F2I.U32.TRUNC.NTZ R20, R3 ;  /* 0x0000000300147305 */ /* 0x0000a4000020f000 */
[----:B---34-:R-:W-:Y:S05]  /*4470*/  @!P0 BRA `(.L_x_98) ;  /* 0x0000000000288947 */ /* 0x018fea0003800000 */
[----:B0-----:R-:W0:Y:S02]  /*4480*/  LDC R3, c[0x0][0x634] ;  /* 0x00018d00ff037b82 */ /* 0x001e240000000800 */
        /* <DEDUP_REMOVED lines=9> */
.L_x_98:
[----:B------:R-:W3:Y:S01]  /*4520*/  LDC.64 R28, c[0x0][0x640] ;  /* 0x00019000ff1c7b82 */ /* 0x000ee20000000a00 */
[-CC-:B------:R-:W-:Y:S01]  /*4530*/  SHF.R.U64 R59, R8, R0.reuse, R9.reuse ;  /* 0x00000000083b7219 */ /* 0x180fe20000001209 */
[----:B--2---:R-:W-:Y:S01]  /*4540*/  IMAD.MOV R20, RZ, RZ, -R20 ;  /* 0x000000ffff147224 */ /* 0x004fe200078e0a14 */
[----:B------:R-:W-:Y:S01]  /*4550*/  SHF.R.U32.HI R0, RZ, R0, R9 ;  /* 0x00000000ff007219 */ /* 0x000fe20000011609 */
[----:B------:R-:W-:Y:S01]  /*4560*/  ULDC UR4, c[0x0][0x154] ;  /* 0x0000550000047ab9 */ /* 0x000fe20000000800 */
[----:B0-----:R-:W-:Y:S01]  /*4570*/  IADD3 R3, P0, RZ, -R59, RZ ;  /* 0x8000003bff037210 */ /* 0x001fe20007f1e0ff */
[----:B------:R-:W-:Y:S02]  /*4580*/  IMAD R21, R21, R20, R12 ;  /* 0x0000001415157224 */ /* 0x000fe400078e020c */
[----:B------:R-:W0:Y:S01]  /*4590*/  LDC R6, c[0x0][0x618] ;  /* 0x00018600ff067b82 */ /* 0x000e220000000800 */
[----:B------:R-:W-:Y:S02]  /*45a0*/  IMAD.MOV.U32 R7, RZ, RZ, 0x1 ;  /* 0x00000001ff077424 */ /* 0x000fe400078e00ff */
[----:B------:R-:W-:-:S04]  /*45b0*/  IMAD.X R5, RZ, RZ, ~R0, P0 ;  /* 0x000000ffff057224 */ /* 0x000fc800000e0e00 */
[-C--:B-1----:R-:W-:Y:S01]  /*45c0*/  IMAD R0, R5, R14.reuse, RZ ;  /* 0x0000000e05007224 */ /* 0x082fe200078e02ff */
[----:B------:R-:W1:Y:S01]  /*45d0*/  LDC R8, c[0x0][0x608] ;  /* 0x00018200ff087b82 */ /* 0x000e620000000800 */
[----:B------:R-:W-:-:S04]  /*45e0*/  IMAD.WIDE.U32 R4, R3, R14, R16 ;  /* 0x0000000e03047225 */ /* 0x000fc800078e0010 */
[----:B------:R-:W-:Y:S01]  /*45f0*/  IMAD R3, R3, R15, R0 ;  /* 0x0000000f03037224 */ /* 0x000fe200078e0200 */
[----:B------:R-:W-:Y:S02]  /*4600*/  I2FP.F32.U32 R0, R24 ;  /* 0x0000001800007245 */ /* 0x000fe40000201000 */
[----:B------:R-:W2:Y:S01]  /*4610*/  LDC R26, c[0x0][0x658] ;  /* 0x00019600ff1a7b82 */ /* 0x000ea20000000800 */
[----:B------:R-:W-:Y:S01]  /*4620*/  IMAD.IADD R3, R5, 0x1, R3 ;  /* 0x0000000105037824 */ /* 0x000fe200078e0203 */
[----:B---3--:R-:W-:Y:S01]  /*4630*/  ISETP.NE.U32.AND P0, PT, R28, RZ, PT ;  /* 0x000000ff1c00720c */ /* 0x008fe20003f05070 */
[----:B------:R-:W-:Y:S01]  /*4640*/  FMUL R0, R0, UR4 ;  /* 0x0000000400007c20 */ /* 0x000fe20008400000 */
[----:B------:R-:W-:Y:S02]  /*4650*/  IMAD.MOV.U32 R5, RZ, RZ, -0x1 ;  /* 0xffffffffff057424 */ /* 0x000fe400078e00ff */
[----:B------:R-:W-:Y:S01]  /*4660*/  ISETP.NE.AND.EX P0, PT, R29, RZ, PT, P0 ;  /* 0x000000ff1d00720c */ /* 0x000fe20003f05300 */
[----:B------:R3:W4:Y:S01]  /*4670*/  F2I.U32.TRUNC.NTZ R13, R0 ;  /* 0x00000000000d7305 */ /* 0x000722000020f000 */
[----:B------:R-:W3:Y:S01]  /*4680*/  LDC R15, c[0x0][0x148] ;  /* 0x00005200ff0f7b82 */ /* 0x000ee20000000800 */
[----:B0-----:R-:W-:-:S02]  /*4690*/  SHF.R.U64 R12, R4, R6, R3 ;  /* 0x00000006040c7219 */ /* 0x001fc40000001203 */
[----:B------:R-:W-:-:S05]  /*46a0*/  SHF.R.U32.HI R3, RZ, R6, R3 ;  /* 0x00000006ff037219 */ /* 0x000fca0000011603 */
[----:B------:R-:W0:Y:S01]  /*46b0*/  LDC R20, c[0x0][0x600] ;  /* 0x00018000ff147b82 */ /* 0x000e220000000800 */
[-CC-:B-1----:R-:W-:Y:S02]  /*46c0*/  SHF.R.U64 R10, R12, R8.reuse, R3.reuse ;  /* 0x000000080c0a7219 */ /* 0x182fe40000001203 */
[----:B------:R-:W-:-:S05]  /*46d0*/  SHF.R.U32.HI R3, RZ, R8, R3 ;  /* 0x00000008ff037219 */ /* 0x000fca0000011603 */
[----:B------:R-:W1:Y:S01]  /*46e0*/  LDC R27, c[0x0][0x648] ;  /* 0x00019200ff1b7b82 */ /* 0x000e620000000800 */
[-C--:B--2---:R-:W-:Y:S02]  /*46f0*/  SHF.L.U32 R4, R5, R26.reuse, RZ ;  /* 0x0000001a05047219 */ /* 0x084fe400000006ff */
[-CC-:B------:R-:W-:Y:S02]  /*4700*/  SHF.R.U64 R14, R10, R26.reuse, R3.reuse ;  /* 0x0000001a0a0e7219 */ /* 0x180fe40000001203 */
[----:B------:R-:W-:Y:S02]  /*4710*/  SHF.R.U32.HI R5, RZ, R26, R3 ;  /* 0x0000001aff057219 */ /* 0x000fe40000011603 */
[----:B------:R-:W-:Y:S01]  /*4720*/  LOP3.LUT R25, RZ, R4, RZ, 0x33, !PT ;  /* 0x00000004ff197212 */ /* 0x000fe200078e33ff */
[----:B------:R-:W2:Y:S01]  /*4730*/  LDC R30, c[0x0][0x638] ;  /* 0x00018e00ff1e7b82 */ /* 0x000ea20000000800 */
[----:B------:R-:W-:Y:S01]  /*4740*/  SHF.L.U32 R26, R7, R26, RZ ;  /* 0x0000001a071a7219 */ /* 0x000fe200000006ff */
[----:B------:R-:W-:-:S06]  /*4750*/  IMAD.MOV.U32 R4, RZ, RZ, R14 ;  /* 0x000000ffff047224 */ /* 0x000fcc00078e000e */
[----:B------:R-:W0:Y:S01]  /*4760*/  LDC R31, c[0x0][0x610] ;  /* 0x00018400ff1f7b82 */ /* 0x000e220000000800 */
[----:B----4-:R-:W-:Y:S05]  /*4770*/  @!P0 BRA `(.L_x_99) ;  /* 0x0000000000288947 */ /* 0x010fea0003800000 */
        /* <DEDUP_REMOVED lines=10> */
.L_x_99:
[----:B------:R-:W-:Y:S01]  /*4820*/  ISETP.NE.AND P0, PT, R2, 0x1, PT ;  /* 0x000000010200780c */ /* 0x000fe20003f05270 */
[----:B0-----:R-:W-:Y:S01]  /*4830*/  VIADD R7, R20, 0xffffffff ;  /* 0xffffffff14077836 */ /* 0x001fe20000000000 */
[----:B-1-3--:R-:W-:Y:S01]  /*4840*/  SHF.R.U64 R0, R4, R27, R5 ;  /* 0x0000001b04007219 */ /* 0x00afe20000001205 */
[----:B------:R-:W-:Y:S01]  /*4850*/  IMAD.MOV R13, RZ, RZ, -R13 ;  /* 0x000000ffff0d7224 */ /* 0x000fe200078e0a0d */
[----:B------:R-:W-:Y:S01]  /*4860*/  LOP3.LUT R5, R10, R25, RZ, 0xc0, !PT ;  /* 0x000000190a057212 */ /* 0x000fe200078ec0ff */
[----:B------:R-:W-:Y:S01]  /*4870*/  IMAD.MOV.U32 R4, RZ, RZ, 0x1 ;  /* 0x00000001ff047424 */ /* 0x000fe200078e00ff */
[----:B------:R-:W-:Y:S01]  /*4880*/  LOP3.LUT R12, R12, R7, RZ, 0xc0, !PT ;  /* 0x000000070c0c7212 */ /* 0x000fe200078ec0ff */
[----:B------:R-:W-:Y:S02]  /*4890*/  IMAD.MOV R3, RZ, RZ, -R0 ;  /* 0x000000ffff037224 */ /* 0x000fe400078e0a00 */
[----:B------:R-:W-:Y:S02]  /*48a0*/  IMAD R0, R26, R0, R5 ;  /* 0x000000001a007224 */ /* 0x000fe400078e0205 */
[----:B--2---:R-:W-:-:S02]  /*48b0*/  IMAD R3, R3, R30, R14 ;  /* 0x0000001e03037224 */ /* 0x004fc400078e020e */
[----:B------:R-:W-:Y:S02]  /*48c0*/  @P0 IMAD R21, R15, R13, R24 ;  /* 0x0000000d0f150224 */ /* 0x000fe400078e0218 */
[----:B------:R-:W-:Y:S01]  /*48d0*/  IMAD R5, R3, R20, R12 ;  /* 0x0000001403057224 */ /* 0x000fe200078e020c */
[----:B------:R-:W-:Y:S01]  /*48e0*/  PRMT R3, R4, 0x7610, R3 ;  /* 0x0000761004037816 */ /* 0x000fe20000000003 */
[----:B------:R-:W-:-:S05]  /*48f0*/  IMAD R0, R0, R31, R21 ;  /* 0x0000001f00007224 */ /* 0x000fca00078e0215 */
[----:B------:R-:W-:Y:S02]  /*4900*/  SEL R61, R5, R0, !P0 ;  /* 0x00000000053d7207 */ /* 0x000fe40004000000 */
[----:B------:R-:W-:-:S07]  /*4910*/  SEL R0, R0, R5, !P0 ;  /* 0x0000000500007207 */ /* 0x000fce0004000000 */
.L_x_97:
[----:B------:R-:W-:Y:S01]  /*4920*/  LOP3.LUT P0, RZ, R3, 0xff, RZ, 0xc0, !PT ;  /* 0x000000ff03ff7812 */ /* 0x000fe2000780c0ff */
[----:B------:R-:W-:-:S12]  /*4930*/  IMAD.MOV.U32 R60, RZ, RZ, R0 ;  /* 0x000000ffff3c7224 */ /* 0x000fd800078e0000 */
[----:B------:R-:W-:Y:S05]  /*4940*/  @P0 BRA `(.L_x_100) ;  /* 0xffffffc800200947 */ /* 0x000fea000383ffff */
[----:B------:R-:W-:Y:S05]  /*4950*/  EXIT ;  /* 0x000000000000794d */ /* 0x000fea0003800000 */
.L_x_7:
[----:B0-----:R-:W-:Y:S01]  /*4960*/  ULDC.64 UR4, c[0x0][0x650] ;  /* 0x0001940000047ab9 */ /* 0x001fe20000000a00 */
        /* <DEDUP_REMOVED lines=25> */
.L_x_102:
[----:B------:R-:W0:Y:S01]  /*4b00*/  LDC.64 R28, c[0x0][0x640] ;  /* 0x00019000ff1c7b82 */ /* 0x000e220000000a00 */
[-CC-:B------:R-:W-:Y:S01]  /*4b10*/  SHF.R.U64 R22, R12, R6.reuse, R13.reuse ;  /* 0x000000060c167219 */ /* 0x180fe2000000120d */
[----:B------:R-:W-:Y:S01]  /*4b20*/  IMAD.MOV.U32 R30, RZ, RZ, 0x1 ;  /* 0x00000001ff1e7424 */ /* 0x000fe200078e00ff */
[----:B------:R-:W-:Y:S02]  /*4b30*/  SHF.R.U32.HI R6, RZ, R6, R13 ;  /* 0x00000006ff067219 */ /* 0x000fe4000001160d */
        /* <DEDUP_REMOVED lines=8> */
[----:B------:R-:W-:Y:S01]  /*4bc0*/  IMAD.IADD R9, R9, 0x1, R11 ;  /* 0x0000000109097824 */ /* 0x000fe200078e020b */
[----:B0-----:R-:W-:-:S04]  /*4bd0*/  ISETP.NE.U32.AND P0, PT, R28, RZ, PT ;  /* 0x000000ff1c00720c */ /* 0x001fc80003f05070 */
[----:B------:R-:W-:Y:S02]  /*4be0*/  ISETP.NE.AND.EX P0, PT, R29, RZ, PT, P0 ;  /* 0x000000ff1d00720c */ /* 0x000fe40003f05300 */
[----:B------:R-:W0:Y:S01]  /*4bf0*/  LDC R20, c[0x0][0x600] ;  /* 0x00018000ff147b82 */ /* 0x000e220000000800 */
[-CC-:B-1----:R-:W-:Y:S01]  /*4c00*/  SHF.R.U64 R14, R8, R10.reuse, R9.reuse ;  /* 0x0000000a080e7219 */ /* 0x182fe20000001209 */
[----:B------:R-:W-:Y:S01]  /*4c10*/  IMAD.MOV.U32 R8, RZ, RZ, -0x1 ;  /* 0xffffffffff087424 */ /* 0x000fe200078e00ff */
[----:B------:R-:W-:-:S05]  /*4c20*/  SHF.R.U32.HI R9, RZ, R10, R9 ;  /* 0x0000000aff097219 */ /* 0x000fca0000011609 */
[----:B------:R-:W1:Y:S01]  /*4c30*/  LDC R24, c[0x0][0x648] ;  /* 0x00019200ff187b82 */ /* 0x000e620000000800 */
[-CC-:B--2---:R-:W-:Y:S02]  /*4c40*/  SHF.R.U64 R23, R14, R12.reuse, R9.reuse ;  /* 0x0000000c0e177219 */ /* 0x184fe40000001209 */
[----:B------:R-:W-:-:S05]  /*4c50*/  SHF.R.U32.HI R6, RZ, R12, R9 ;  /* 0x0000000cff067219 */ /* 0x000fca0000011609 */
[----:B------:R-:W2:Y:S01]  /*4c60*/  LDC R26, c[0x0][0x638] ;  /* 0x00018e00ff1a7b82 */ /* 0x000ea20000000800 */
[-C--:B---3--:R-:W-:Y:S02]  /*4c70*/  SHF.L.U32 R8, R8, R27.reuse, RZ ;  /* 0x0000001b08087219 */ /* 0x088fe400000006ff */
[-CC-:B------:R-:W-:Y:S02]  /*4c80*/  SHF.R.U64 R25, R23, R27.reuse, R6.reuse ;  /* 0x0000001b17197219 */ /* 0x180fe40000001206 */
[----:B------:R-:W-:Y:S02]  /*4c90*/  LOP3.LUT R32, RZ, R8, RZ, 0x33, !PT ;  /* 0x00000008ff207212 */ /* 0x000fe400078e33ff */
[----:B------:R-:W-:Y:S01]  /*4ca0*/  SHF.R.U32.HI R9, RZ, R27, R6 ;  /* 0x0000001bff097219 */ /* 0x000fe20000011606 */
[----:B------:R-:W3:Y:S01]  /*4cb0*/  LDC R31, c[0x0][0x610] ;  /* 0x00018400ff1f7b82 */ /* 0x000ee20000000800 */
[----:B------:R-:W-:Y:S01]  /*4cc0*/  IMAD.MOV.U32 R8, RZ, RZ, R25 ;  /* 0x000000ffff087224 */ /* 0x000fe200078e0019 */
[----:B------:R-:W-:Y:S06]  /*4cd0*/  @!P0 BRA `(.L_x_103) ;  /* 0x0000000000288947 */ /* 0x000fec0003800000 */
        /* <DEDUP_REMOVED lines=10> */
.L_x_103:
[----:B------:R-:W-:Y:S01]  /*4d80*/  ISETP.NE.AND P0, PT, R2, 0x1, PT ;  /* 0x000000010200780c */ /* 0x000fe20003f05270 */
[----:B------:R-:W-:Y:S01]  /*4d90*/  IMAD.MOV.U32 R13, RZ, RZ, R22 ;  /* 0x000000ffff0d7224 */ /* 0x000fe200078e0016 */
[----:B-1----:R-:W-:Y:S01]  /*4da0*/  SHF.R.U64 R6, R8, R24, R9 ;  /* 0x0000001808067219 */ /* 0x002fe20000001209 */
[----:B0-----:R-:W-:Y:S01]  /*4db0*/  VIADD R9, R20, 0xffffffff ;  /* 0xffffffff14097836 */ /* 0x001fe20000000000 */
[----:B------:R-:W-:Y:S02]  /*4dc0*/  SHF.L.U32 R30, R30, R27, RZ ;  /* 0x0000001b1e1e7219 */ /* 0x000fe400000006ff */
[----:B------:R-:W-:Y:S01]  /*4dd0*/  LOP3.LUT R5, R23, R32, RZ, 0xc0, !PT ;  /* 0x0000002017057212 */ /* 0x000fe200078ec0ff */
[----:B------:R-:W-:-:S04]  /*4de0*/  IMAD.MOV R8, RZ, RZ, -R6 ;  /* 0x000000ffff087224 */ /* 0x000fc800078e0a06 */
[----:B------:R-:W-:Y:S01]  /*4df0*/  IMAD R6, R30, R6, R5 ;  /* 0x000000061e067224 */ /* 0x000fe200078e0205 */
[----:B------:R-:W-:Y:S01]  /*4e00*/  LOP3.LUT R5, R14, R9, RZ, 0xc0, !PT ;  /* 0x000000090e057212 */ /* 0x000fe200078ec0ff */
[----:B------:R-:W-:Y:S02]  /*4e10*/  @P0 IMAD R3, R7, R21, R4 ;  /* 0x0000001507030224 */ /* 0x000fe400078e0204 */
[----:B--2---:R-:W-:Y:S02]  /*4e20*/  IMAD R4, R8, R26, R25 ;  /* 0x0000001a08047224 */ /* 0x004fe400078e0219 */
[----:B---3--:R-:W-:Y:S02]  /*4e30*/  IMAD R3, R6, R31, R3 ;  /* 0x0000001f06037224 */ /* 0x008fe400078e0203 */
[----:B------:R-:W-:Y:S02]  /*4e40*/  IMAD R4, R4, R20, R5 ;  /* 0x0000001404047224 */ /* 0x000fe400078e0205 */
[----:B------:R-:W-:-:S03]  /*4e50*/  IMAD.MOV.U32 R6, RZ, RZ, 0x1 ;  /* 0x00000001ff067424 */ /* 0x000fc600078e00ff */
[----:B------:R-:W-:Y:S02]  /*4e60*/  SEL R20, R4, R3, !P0 ;  /* 0x0000000304147207 */ /* 0x000fe40004000000 */
[----:B------:R-:W-:-:S07]  /*4e70*/  SEL R11, R3, R4, !P0 ;  /* 0x00000004030b7207 */ /* 0x000fce0004000000 */
.L_x_101:
[----:B------:R-:W-:-:S08]  /*4e80*/  NOP ;  /* 0x0000000000007918 */ /* 0x000fd00000000000 */
[----:B------:R-:W0:-:S00]  /*4e90*/  USETMAXREG.DEALLOC.CTAPOOL 0x28 ;  /* 0x00000028000079c8 */ /* 0x000e0000080e0500 */
[----:B0-----:R-:W-:-:S13]  /*4ea0*/  ISETP.NE.AND P0, PT, R0, RZ, PT ;  /* 0x000000ff0000720c */ /* 0x001fda0003f05270 */
[----:B------:R-:W-:Y:S05]  /*4eb0*/  @P0 EXIT ;  /* 0x000000000000094d */ /* 0x000fea0003800000 */
[----:B------:R-:W-:Y:S01]  /*4ec0*/  LOP3.LUT P0, RZ, R6, 0xff, RZ, 0xc0, !PT ;  /* 0x000000ff06ff7812 */ /* 0x000fe2000780c0ff */
[----:B------:R-:W-:Y:S02]  /*4ed0*/  IMAD.MOV.U32 R0, RZ, RZ, 0x1 ;  /* 0x00000001ff007424 */ /* 0x000fe400078e00ff */
[----:B------:R-:W-:-:S10]  /*4ee0*/  IMAD.MOV.U32 R12, RZ, RZ, RZ ;  /* 0x000000ffff0c7224 */ /* 0x000fd400078e00ff */
[----:B------:R-:W-:Y:S05]  /*4ef0*/  @!P0 BRA `(.L_x_104) ;  /* 0x0000000c007c8947 */ /* 0x000fea0003800000 */
[----:B------:R-:W0:Y:S01]  /*4f00*/  LDC R0, c[0x0][0x28c] ;  /* 0x0000a300ff007b82 */ /* 0x000e220000000800 */
[----:B------:R-:W-:Y:S01]  /*4f10*/  ULDC UR5, c[0x0][0x658] ;  /* 0x0001960000057ab9 */ /* 0x000fe20000000800 */
[----:B------:R-:W-:Y:S01]  /*4f20*/  UMOV UR11, 0xffffffff ;  /* 0xffffffff000b7882 */ /* 0x000fe20000000000 */
[----:B------:R-:W-:Y:S01]  /*4f30*/  UMOV UR15, 0x1 ;  /* 0x00000001000f7882 */ /* 0x000fe20000000000 */
[----:B------:R-:W-:Y:S01]  /*4f40*/  USHF.L.U32 UR11, UR11, UR5, URZ ;  /* 0x000000050b0b7299 */ /* 0x000fe2000800063f */
[----:B------:R-:W-:Y:S01]  /*4f50*/  BSSY B0, `(.L_x_104) ;  /* 0x00000d9000007945 */ /* 0x000fe20003800000 */
[----:B------:R-:W-:Y:S01]  /*4f60*/  ULDC UR9, c[0x0][0xc] ;  /* 0x0000030000097ab9 */ /* 0x000fe20000000800 */
[----:B------:R-:W-:Y:S01]  /*4f70*/  ULDC UR14, c[0x0][0x10] ;  /* 0x00000400000e7ab9 */ /* 0x000fe20000000800 */
[----:B------:R-:W1:Y:S01]  /*4f80*/  S2UR UR8, SR_CgaCtaId ;  /* 0x00000000000879c3 */ /* 0x000e620000008800 */
[----:B------:R-:W-:Y:S01]  /*4f90*/  ULOP3.LUT UR13, URZ, UR11, URZ, 0x33, !UPT ;  /* 0x0000000b3f0d7292 */ /* 0x000fe2000f8e333f */
[----:B------:R-:W-:Y:S01]  /*4fa0*/  IMAD.MOV.U32 R10, RZ, RZ, 0x1 ;  /* 0x00000001ff0a7424 */ /* 0x000fe200078e00ff */
[----:B------:R-:W-:Y:S01]  /*4fb0*/  LOP3.LUT R9, R19, 0x2, RZ, 0xfc, !PT ;  /* 0x0000000213097812 */ /* 0x000fe200078efcff */
[----:B------:R-:W-:Y:S01]  /*4fc0*/  IMAD.MOV.U32 R12, RZ, RZ, RZ ;  /* 0x000000ffff0c7224 */ /* 0x000fe200078e00ff */
[----:B------:R-:W-:Y:S01]  /*4fd0*/  ULDC UR4, c[0x0][0x600] ;  /* 0x0001800000047ab9 */ /* 0x000fe20000000800 */
[----:B------:R-:W-:Y:S01]  /*4fe0*/  UMOV UR18, 0x5 ;  /* 0x0000000500127882 */ /* 0x000fe20000000000 */
[----:B------:R-:W-:-:S02]  /*4ff0*/  UIADD3 UR4, UR4, -0x1, URZ ;  /* 0xffffffff04047890 */ /* 0x000fc4000fffe03f */
[----:B------:R-:W-:Y:S01]  /*5000*/  USHF.L.U32 UR5, UR15, UR5, URZ ;  /* 0x000000050f057299 */ /* 0x000fe2000800063f */
[----:B------:R-:W-:Y:S01]  /*5010*/  ULDC.64 UR28, c[0x0][0x198] ;  /* 0x00006600001c7ab9 */ /* 0x000fe20000000a00 */
[----:B0-----:R-:W-:-:S05]  /*5020*/  VIADD R0, R0, 0x1f ;  /* 0x0000001f00007836 */ /* 0x001fca0000000000 */
[----:B------:R-:W-:Y:S01]  /*5030*/  SHF.R.S32.HI R3, RZ, 0x1f, R0 ;  /* 0x0000001fff037819 */ /* 0x000fe20000011400 */
[----:B-1----:R-:W-:-:S03]  /*5040*/  ULOP3.LUT UR10, UR8, 0x1, URZ, 0xc0, !UPT ;  /* 0x00000001080a7892 */ /* 0x002fc6000f8ec03f */
[----:B------:R-:W-:Y:S01]  /*5050*/  LEA.HI R3, R3, R0, RZ, 0x5 ;  /* 0x0000000003037211 */ /* 0x000fe200078f28ff */
[----:B------:R-:W-:Y:S01]  /*5060*/  USHF.R.U32.HI UR25, URZ, 0x1, UR8 ;  /* 0x000000013f197899 */ /* 0x000fe20008011608 */
[----:B------:R-:W-:Y:S01]  /*5070*/  IMAD.MOV.U32 R0, RZ, RZ, 0x1 ;  /* 0x00000001ff007424 */ /* 0x000fe200078e00ff */
[----:B------:R-:W-:Y:S01]  /*5080*/  USHF.L.U32 UR6, UR8, 0x5, URZ ;  /* 0x0000000508067899 */ /* 0x000fe2000800063f */
[----:B------:R-:W-:Y:S01]  /*5090*/  SHF.R.S32.HI R3, RZ, 0x5, R3 ;  /* 0x00000005ff037819 */ /* 0x000fe20000011403 */
[----:B------:R-:W-:Y:S02]  /*50a0*/  USHF.L.U32 UR7, UR8, 0xa, URZ ;  /* 0x0000000a08077899 */ /* 0x000fe4000800063f */
[----:B------:R-:W-:Y:S02]  /*50b0*/  ULOP3.LUT UR8, UR8, 0xfffffffe, URZ, 0xc0, !UPT ;  /* 0xfffffffe08087892 */ /* 0x000fe4000f8ec03f */
[----:B------:R-:W-:Y:S01]  /*50c0*/  UISETP.GT.U32.AND UP0, UPT, UR10, 0xffff, UPT ;  /* 0x0000ffff0a00788c */ /* 0x000fe2000bf04070 */
[----:B------:R-:W-:Y:S01]  /*50d0*/  VIADD R8, R3, 0x1 ;  /* 0x0000000103087836 */ /* 0x000fe20000000000 */
[----:B------:R-:W-:-:S02]  /*50e0*/  USHF.L.U32 UR11, UR15, UR8, URZ ;  /* 0x000000080f0b7299 */ /* 0x000fc4000800063f */
[----:B------:R-:W-:Y:S02]  /*50f0*/  ULOP3.LUT UR12, UR8, 0x1, URZ, 0xfc, !UPT ;  /* 0x00000001080c7892 */ /* 0x000fe4000f8efc3f */
[----:B------:R-:W-:Y:S02]  /*5100*/  UIMAD.WIDE.U32 UR8, UR9, UR14, URZ ;  /* 0x0000000e090872a5 */ /* 0x000fe4000f8e003f */
[----:B------:R-:W-:Y:S01]  /*5110*/  USEL UR10, UR10, 0xffff, !UP0 ;  /* 0x0000ffff0a0a7887 */ /* 0x000fe2000c000000 */
[----:B------:R-:W-:Y:S01]  /*5120*/  ULDC UR14, c[0x0][0x14] ;  /* 0x00000500000e7ab9 */ /* 0x000fe20000000800 */
[----:B------:R-:W-:Y:S02]  /*5130*/  USHF.L.U32 UR12, UR15, UR12, URZ ;  /* 0x0000000c0f0c7299 */ /* 0x000fe4000800063f */
[----:B------:R-:W-:Y:S02]  /*5140*/  UIMAD.WIDE.U32 UR26, UR8, UR14, URZ ;  /* 0x0000000e081a72a5 */ /* 0x000fe4000f8e003f */
[----:B------:R-:W-:-:S02]  /*5150*/  UIMAD UR21, UR9, UR14, URZ ;  /* 0x0000000e091572a4 */ /* 0x000fc4000f8e023f */
[----:B------:R-:W-:Y:S02]  /*5160*/  ULOP3.LUT UR10, UR10, 0xffff, URZ, 0xc0, !UPT ;  /* 0x0000ffff0a0a7892 */ /* 0x000fe4000f8ec03f */
[----:B------:R-:W-:Y:S02]  /*5170*/  ULOP3.LUT UR6, UR6, 0x20, URZ, 0xc0, !UPT ;  /* 0x0000002006067892 */ /* 0x000fe4000f8ec03f */
[----:B------:R-:W-:Y:S02]  /*5180*/  ULOP3.LUT UR7, UR7, 0x400, URZ, 0xc0, !UPT ;  /* 0x0000040007077892 */ /* 0x000fe4000f8ec03f */
[----:B------:R-:W-:Y:S02]  /*5190*/  ULOP3.LUT UR19, UR11, UR12, URZ, 0xfc, !UPT ;  /* 0x0000000c0b137292 */ /* 0x000fe4000f8efc3f */
[----:B------:R-:W-:Y:S02]  /*51a0*/  UIADD3 UR21, UR27, UR21, URZ ;  /* 0x000000151b157290 */ /* 0x000fe4000fffe03f */
[----:B------:R-:W-:-:S12]  /*51b0*/  USHF.L.U32 UR18, UR18, UR10, URZ ;  /* 0x0000000a12127299 */ /* 0x000fd8000800063f */
.L_x_115:
[----:B------:R-:W-:-:S03]  /*51c0*/  UMOV UR8, 0xffffffff ;  /* 0xffffffff00087882 */ /* 0x000fc60000000000 */
[----:B------:R-:W-:Y:S05]  /*51d0*/  BRA.DIV UR8, `(.L_x_105) ;  /* 0x0000000e08887947 */ /* 0x000fea000b800000 */
[----:B------:R-:W-:-:S13]  /*51e0*/  ELECT P6, URZ, PT ;  /* 0x00000000003f782f */ /* 0x000fda00038c0000 */
.L_x_125:
[----:B------:R-:W0:Y:S01]  /*51f0*/  LDC R4, c[0x0][0x28c] ;  /* 0x0000a300ff047b82 */ /* 0x000e220000000800 */
[----:B------:R-:W-:Y:S01]  /*5200*/  BSSY B1, `(.L_x_106) ;  /* 0x000003c000017945 */ /* 0x000fe20003800000 */
[----:B0-----:R-:W-:-:S13]  /*5210*/  ISETP.LT.OR P6, PT, R4, 0x1, !P6 ;  /* 0x000000010400780c */ /* 0x001fda00077c1670 */
[----:B------:R-:W-:Y:S05]  /*5220*/  @P6 BRA `(.L_x_107) ;  /* 0x0000000000e46947 */ /* 0x000fea0003800000 */
[----:B------:R-:W-:Y:S01]  /*5230*/  LEA R11, R11, UR25, 0x1 ;  /* 0x000000190b0b7c11 */ /* 0x000fe2000f8e08ff */
[----:B------:R-:W-:Y:S01]  /*5240*/  IMAD.MOV.U32 R21, RZ, RZ, RZ ;  /* 0x000000ffff157224 */ /* 0x000fe200078e00ff */
[----:B------:R-:W-:Y:S01]  /*5250*/  LEA R20, R20, UR6, 0x6 ;  /* 0x0000000614147c11 */ /* 0x000fe2000f8e30ff */
[----:B------:R-:W-:Y:S02]  /*5260*/  IMAD.MOV.U32 R4, RZ, RZ, R8 ;  /* 0x000000ffff047224 */ /* 0x000fe400078e0008 */
[----:B------:R-:W-:Y:S02]  /*5270*/  IMAD.MOV.U32 R5, RZ, RZ, R0 ;  /* 0x000000ffff057224 */ /* 0x000fe400078e0000 */
[----:B------:R-:W-:Y:S02]  /*5280*/  IMAD.MOV.U32 R6, RZ, RZ, R12 ;  /* 0x000000ffff067224 */ /* 0x000fe400078e000c */
[----:B------:R-:W-:-:S07]  /*5290*/  IMAD.SHL.U32 R15, R11, 0x40, RZ ;  /* 0x000000400b0f7824 */ /* 0x000fce00078e00ff */
.L_x_110:
[----:B------:R-:W0:Y:S01]  /*52a0*/  S2R R14, SR_CgaCtaId ;  /* 0x00000000000e7919 */ /* 0x000e220000008800 */
[----:B------:R-:W-:Y:S02]  /*52b0*/  MOV R7, 0x400 ;  /* 0x0000040000077802 */ /* 0x000fe40000000f00 */
[----:B------:R-:W-:-:S13]  /*52c0*/  LOP3.LUT P1, RZ, R18, 0x7f, RZ, 0xc0, !PT ;  /* 0x0000007f12ff7812 */ /* 0x000fda000782c0ff */
[----:B------:R-:W1:Y:S01]  /*52d0*/  @!P1 LDC R11, c[0x0][0x500] ;  /* 0x00014000ff0b9b82 */ /* 0x000e620000000800 */
[----:B0-----:R-:W-:Y:S02]  /*52e0*/  LEA R22, R14, R7, 0x18 ;  /* 0x000000070e167211 */ /* 0x001fe400078ec0ff */
[----:B------:R-:W-:-:S03]  /*52f0*/  SHF.L.U32 R7, R5, 0x1f, RZ ;  /* 0x0000001f05077819 */ /* 0x000fc600000006ff */
[----:B------:R-:W-:-:S04]  /*5300*/  IMAD R14, R6, 0x8, R22 ;  /* 0x00000008060e7824 */ /* 0x000fc800078e0216 */
[----:B------:R-:W0:Y:S02]  /*5310*/  SYNCS.PHASECHK.TRANS64.TRYWAIT P0, [R14+URZ+0x18], R7 ;  /* 0x000018070e0075a7 */ /* 0x000e24000800017f */
[----:B01----:R-:W-:Y:S05]  /*5320*/  @!P0 BRA `(.L_x_108) ;  /* 0x0000000c00548947 */ /* 0x003fea0003800000 */
.L_x_126:
[----:B0-----:R-:W-:Y:S01]  /*5330*/  PRMT R7, R9, 0x9910, RZ ;  /* 0x0000991009077816 */ /* 0x001fe200000000ff */
[----:B------:R0:W-:Y:S03]  /*5340*/  @!P1 SYNCS.ARRIVE.TRANS64 RZ, [R14+URZ], R11 ;  /* 0x0000000b0eff99a7 */ /* 0x0001e6000800003f */
[----:B------:R-:W-:-:S13]  /*5350*/  ISETP.NE.AND P0, PT, R7, 0x2, PT ;  /* 0x000000020700780c */ /* 0x000fda0003f05270 */
[----:B0-----:R-:W-:Y:S05]  /*5360*/  @P0 BRA `(.L_x_109) ;  /* 0x0000000000040947 */ /* 0x001fea0003800000 */
[----:B------:R-:W-:Y:S01]  /*5370*/  BPT.TRAP 0x1 ;  /* 0x000000040000795c */ /* 0x000fe20000300000 */
.L_x_109:
[----:B------:R-:W-:Y:S01]  /*5380*/  LEA R7, R6, UR25, 0x1 ;  /* 0x0000001906077c11 */ /* 0x000fe2000f8e08ff */
[----:B------:R-:W-:Y:S01]  /*5390*/  VIADD R4, R4, 0xffffffff ;  /* 0xffffffff04047836 */ /* 0x000fe20000000000 */
[----:B------:R-:W-:Y:S01]  /*53a0*/  R2UR UR23, R15 ;  /* 0x000000000f1772ca */ /* 0x000fe200000e0000 */
[----:B------:R-:W-:Y:S01]  /*53b0*/  UIADD3 UR14, UP0, UR28, 0xf0, URZ ;  /* 0x000000f01c0e7890 */ /* 0x000fe2000ff1e03f */
[----:B------:R-:W-:Y:S01]  /*53c0*/  R2UR UR9, R14 ;  /* 0x000000000e0972ca */ /* 0x000fe200000e0000 */
[----:B------:R-:W-:Y:S01]  /*53d0*/  IMAD.SHL.U32 R7, R7, 0x800, RZ ;  /* 0x0000080007077824 */ /* 0x000fe200078e00ff */
[----:B------:R-:W-:Y:S01]  /*53e0*/  R2UR UR10, R21 ;  /* 0x00000000150a72ca */ /* 0x000fe200000e0000 */
[----:B------:R-:W-:Y:S01]  /*53f0*/  UIADD3 UR32, UP1, UR28, 0x1f0, URZ ;  /* 0x000001f01c207890 */ /* 0x000fe2000ff3e03f */
[----:B------:R-:W-:Y:S01]  /*5400*/  R2UR UR12, R13 ;  /* 0x000000000d0c72ca */ /* 0x000fe200000e0000 */
[--C-:B------:R-:W-:Y:S01]  /*5410*/  IMAD R11, R7, 0x4, R22.reuse ;  /* 0x00000004070b7824 */ /* 0x100fe200078e0216 */
[----:B------:R-:W-:Y:S01]  /*5420*/  LEA R7, R6, UR7, 0xb ;  /* 0x0000000706077c11 */ /* 0x000fe2000f8e58ff */
[----:B------:R-:W-:Y:S01]  /*5430*/  UIADD3.X UR15, URZ, UR29, URZ, UP0, !UPT ;  /* 0x0000001d3f0f7290 */ /* 0x000fe200087fe43f */
[----:B------:R-:W-:Y:S01]  /*5440*/  R2UR UR24, R20 ;  /* 0x00000000141872ca */ /* 0x000fe200000e0000 */
[----:B------:R-:W-:Y:S01]  /*5450*/  UPRMT UR20, URZ, 0x5410, UR18 ;  /* 0x000054103f147896 */ /* 0x000fe20008000012 */
[----:B------:R-:W-:Y:S01]  /*5460*/  R2UR UR8, R11 ;  /* 0x000000000b0872ca */ /* 0x000fe200000e0000 */
[----:B------:R-:W-:Y:S01]  /*5470*/  IMAD R7, R7, 0x4, R22 ;  /* 0x0000000407077824 */ /* 0x000fe200078e0216 */
[----:B------:R-:W-:Y:S01]  /*5480*/  ISETP.GT.AND P1, PT, R4, 0x1, PT ;  /* 0x000000010400780c */ /* 0x000fe20003f24270 */
[----:B------:R-:W-:Y:S01]  /*5490*/  VIADD R6, R6, 0x1 ;  /* 0x0000000106067836 */ /* 0x000fe20000000000 */
[----:B------:R-:W-:Y:S01]  /*54a0*/  UPRMT UR30, URZ, 0x5410, UR19 ;  /* 0x000054103f1e7896 */ /* 0x000fe20008000013 */
[----:B------:R-:W-:Y:S01]  /*54b0*/  VIADD R21, R21, 0x20 ;  /* 0x0000002015157836 */ /* 0x000fe20000000000 */
[----:B------:R-:W-:Y:S01]  /*54c0*/  R2UR UR11, R7 ;  /* 0x00000000070b72ca */ /* 0x000fe200000e0000 */
[----:B------:R-:W-:Y:S01]  /*54d0*/  UIADD3.X UR33, URZ, UR29, URZ, UP1, !UPT ;  /* 0x0000001d3f217290 */ /* 0x000fe20008ffe43f */
[----:B------:R-:W-:Y:S01]  /*54e0*/  ISETP.NE.AND P0, PT, R6, 0x3, PT ;  /* 0x000000030600780c */ /* 0x000fe20003f05270 */
[----:B------:R-:W-:Y:S01]  /*54f0*/  UMOV UR16, 0x0 ;  /* 0x0000000000107882 */ /* 0x000fe20000000000 */
[----:B------:R-:W-:-:S02]  /*5500*/  UMOV UR17, 0x10000000 ;  /* 0x1000000000117882 */ /* 0x000fc40000000000 */
[----:B------:R-:W-:Y:S01]  /*5510*/  SEL R14, RZ, 0x1, P0 ;  /* 0x00000001ff0e7807 */ /* 0x000fe20000000000 */
[----:B------:R-:W-:Y:S01]  /*5520*/  UIADD3 UR8, UR8, 0x100, URZ ;  /* 0x0000010008087890 */ /* 0x000fe2000fffe03f */
[----:B------:R-:W-:Y:S02]  /*5530*/  SEL R6, R6, RZ, P0 ;  /* 0x000000ff06067207 */ /* 0x000fe40000000000 */
[----:B------:R-:W-:-:S03]  /*5540*/  LOP3.LUT R5, R5, R14, RZ, 0x3c, !PT ;  /* 0x0000000e05057212 */ /* 0x000fc600078e3cff */
[----:B------:R-:W-:-:S03]  /*5550*/  UIADD3 UR22, UR11, 0xc100, URZ ;  /* 0x0000c1000b167890 */ /* 0x000fc6000fffe03f */
[----:B------:R-:W-:Y:S02]  /*5560*/  UMOV UR11, UR23 ;  /* 0x00000017000b7c82 */ /* 0x000fe40008000000 */
[----:B------:R0:W-:Y:S02]  /*5570*/  UTMALDG.3D.MULTICAST [UR8], [UR14], UR20, desc[UR16] ;  /* 0x000010080e0073b4 */ /* 0x0001e40008011814 */
[----:B0-----:R-:W-:Y:S01]  /*5580*/  UMOV UR8, UR22 ;  /* 0x0000001600087c82 */ /* 0x001fe20008000000 */
[----:B------:R-:W-:Y:S02]  /*5590*/  UMOV UR11, UR24 ;  /* 0x00000018000b7c82 */ /* 0x000fe40008000000 */
[----:B------:R0:W-:Y:S02]  /*55a0*/  UTMALDG.3D.MULTICAST [UR8], [UR32], UR30, desc[UR16] ;  /* 0x00001008200073b4 */ /* 0x0001e4000801181e */
[----:B0-----:R-:W-:Y:S05]  /*55b0*/  @P1 BRA `(.L_x_110) ;  /* 0xfffffffc00381947 */ /* 0x001fea000383ffff */
.L_x_107:
[----:B------:R-:W-:Y:S05]  /*55c0*/  BSYNC B1 ;  /* 0x0000000000017941 */ /* 0x000fea0003800000 */
.L_x_106:
[----:B------:R-:W-:Y:S01]  /*55d0*/  LOP3.LUT P1, RZ, R10, 0xff, RZ, 0xc0, !PT ;  /* 0x000000ff0aff7812 */ /* 0x000fe2000782c0ff */
[C---:B------:R-:W-:Y:S01]  /*55e0*/  IMAD.IADD R12, R3.reuse, 0x1, R12 ;  /* 0x00000001030c7824 */ /* 0x040fe200078e020c */
[----:B------:R-:W-:Y:S01]  /*55f0*/  ULDC.64 UR8, c[0x0][0x650] ;  /* 0x0001940000087ab9 */ /* 0x000fe20000000a00 */
[C---:B------:R-:W-:Y:S01]  /*5600*/  ISETP.GE.U32.AND P2, PT, R3.reuse, 0x3, PT ;  /* 0x000000030300780c */ /* 0x040fe20003f46070 */
[----:B------:R-:W-:Y:S01]  /*5610*/  BSSY B1, `(.L_x_111) ;  /* 0x000006a000017945 */ /* 0x000fe20003800000 */
[----:B------:R-:W-:Y:S01]  /*5620*/  IMAD.MOV.U32 R11, RZ, RZ, -0x1 ;  /* 0xffffffffff0b7424 */ /* 0x000fe200078e00ff */
[----:B------:R-:W-:Y:S01]  /*5630*/  ISETP.GT.U32.AND P0, PT, R12, 0x2, PT ;  /* 0x000000020c00780c */ /* 0x000fe20003f04070 */
[----:B------:R-:W-:Y:S01]  /*5640*/  IMAD.MOV.U32 R20, RZ, RZ, -0x1 ;  /* 0xffffffffff147424 */ /* 0x000fe200078e00ff */
[----:B------:R-:W-:Y:S01]  /*5650*/  PRMT R10, RZ, 0x7610, R10 ;  /* 0x00007610ff0a7816 */ /* 0x000fe2000000000a */
[----:B------:R-:W-:Y:S01]  /*5660*/  IMAD.MOV.U32 R13, RZ, RZ, -0x1 ;  /* 0xffffffffff0d7424 */ /* 0x000fe200078e00ff */
[----:B------:R-:W-:-:S03]  /*5670*/  ISETP.LT.U32.AND P0, PT, R3, 0x3, P0 ;  /* 0x000000030300780c */ /* 0x000fc60000701070 */
[----:B------:R-:W0:Y:S01]  /*5680*/  @P1 S2R R5, SR_CgaCtaId ;  /* 0x0000000000051919 */ /* 0x000e220000008800 */
[----:B------:R-:W-:-:S04]  /*5690*/  @P1 MOV R4, 0x400 ;  /* 0x0000040000041802 */ /* 0x000fc80000000f00 */
[----:B0-----:R-:W-:Y:S01]  /*56a0*/  @P1 LEA R6, R5, R4, 0x18 ;  /* 0x0000000405061211 */ /* 0x001fe200078ec0ff */
[----:B------:R-:W-:-:S03]  /*56b0*/  IMAD.WIDE.U32 R4, R12, -0x55555555, RZ ;  /* 0xaaaaaaab0c047825 */ /* 0x000fc600078e00ff */
[----:B------:R0:W-:Y:S01]  /*56c0*/  @P1 SYNCS.ARRIVE.TRANS64.A1T0 RZ, [R6+URZ+0x48], RZ ;  /* 0x000048ff06ff19a7 */ /* 0x0001e2000810003f */
[----:B------:R-:W-:Y:S02]  /*56d0*/  IADD3 R16, P1, R16, UR26, RZ ;  /* 0x0000001a10107c10 */ /* 0x000fe4000ff3e0ff */
[----:B------:R-:W-:Y:S02]  /*56e0*/  SHF.R.U32.HI R7, RZ, 0x1, R5 ;  /* 0x00000001ff077819 */ /* 0x000fe40000011605 */
[----:B------:R-:W-:Y:S02]  /*56f0*/  SEL R5, RZ, 0x1, !P0 ;  /* 0x00000001ff057807 */ /* 0x000fe40004000000 */
[----:B------:R-:W-:Y:S01]  /*5700*/  IADD3.X R17, R17, UR21, RZ, P1, !PT ;  /* 0x0000001511117c10 */ /* 0x000fe20008ffe4ff */
[----:B------:R-:W-:Y:S01]  /*5710*/  IMAD R12, R7, -0x3, R12 ;  /* 0xfffffffd070c7824 */ /* 0x000fe200078e020c */
[----:B------:R-:W-:Y:S02]  /*5720*/  ISETP.GE.U32.AND P0, PT, R16, UR8, PT ;  /* 0x0000000810007c0c */ /* 0x000fe4000bf06070 */
[----:B------:R-:W-:-:S02]  /*5730*/  LOP3.LUT R0, R0, R5, RZ, 0x3c, !PT ;  /* 0x0000000500007212 */ /* 0x000fc400078e3cff */
[----:B------:R-:W-:Y:S02]  /*5740*/  ISETP.GE.U32.AND.EX P0, PT, R17, UR9, PT, P0 ;  /* 0x0000000911007c0c */ /* 0x000fe4000bf06100 */
[----:B------:R-:W-:Y:S02]  /*5750*/  @P2 LOP3.LUT R0, R0, 0x1, R7, 0x78, !PT ;  /* 0x0000000100002812 */ /* 0x000fe400078e7807 */
[----:B------:R-:W-:-:S09]  /*5760*/  PRMT R4, RZ, 0x7610, R4 ;  /* 0x00007610ff047816 */ /* 0x000fd20000000004 */
[----:B0-----:R-:W-:Y:S05]  /*5770*/  @P0 BRA `(.L_x_112) ;  /* 0x00000004004c0947 */ /* 0x001fea0003800000 */
[----:B------:R-:W0:Y:S01]  /*5780*/  S2R R14, SR_CTAID.X ;  /* 0x00000000000e7919 */ /* 0x000e220000002500 */
[----:B------:R-:W-:Y:S01]  /*5790*/  ULDC.64 UR8, c[0x0][0x628] ;  /* 0x00018a0000087ab9 */ /* 0x000fe20000000a00 */
[----:B------:R-:W1:Y:S01]  /*57a0*/  LDC R15, c[0x0][0x144] ;  /* 0x00005100ff0f7b82 */ /* 0x000e620000000800 */
[----:B------:R-:W-:Y:S01]  /*57b0*/  ISETP.NE.U32.AND P0, PT, RZ, UR8, PT ;  /* 0x00000008ff007c0c */ /* 0x000fe2000bf05070 */
[----:B------:R-:W2:Y:S01]  /*57c0*/  S2R R11, SR_CTAID.Y ;  /* 0x00000000000b7919 */ /* 0x000ea20000002600 */
[----:B------:R-:W-:Y:S01]  /*57d0*/  ULDC UR10, c[0x0][0x150] ;  /* 0x00005400000a7ab9 */ /* 0x000fe20000000800 */
[----:B------:R-:W-:Y:S01]  /*57e0*/  ULDC UR11, c[0x0][0x630] ;  /* 0x00018c00000b7ab9 */ /* 0x000fe20000000800 */
[----:B------:R-:W-:Y:S01]  /*57f0*/  ISETP.NE.AND.EX P0, PT, RZ, UR9, PT, P0 ;  /* 0x00000009ff007c0c */ /* 0x000fe2000bf05300 */
[----:B------:R-:W-:Y:S01]  /*5800*/  IMAD.MOV.U32 R4, RZ, RZ, R16 ;  /* 0x000000ffff047224 */ /* 0x000fe200078e0010 */
[----:B0-----:R-:W-:-:S05]  /*5810*/  I2FP.F32.U32 R5, R14 ;  /* 0x0000000e00057245 */ /* 0x001fca0000201000 */
[----:B------:R-:W-:Y:S01]  /*5820*/  FMUL R20, R5, UR10 ;  /* 0x0000000a05147c20 */ /* 0x000fe20008400000 */
[----:B------:R-:W-:-:S05]  /*5830*/  IMAD.MOV.U32 R5, RZ, RZ, R17 ;  /* 0x000000ffff057224 */ /* 0x000fca00078e0011 */
[----:B--2---:R-:W-:Y:S05]  /*5840*/  @!P0 BRA `(.L_x_113) ;  /* 0x0000000000288947 */ /* 0x004fea0003800000 */
[----:B------:R-:W-:Y:S02]  /*5850*/  ULDC UR10, c[0x0][0x634] ;  /* 0x00018d00000a7ab9 */ /* 0x000fe40000000800 */
[----:B------:R-:W-:-:S05]  /*5860*/  IADD3 R5, P0, R16, UR10, RZ ;  /* 0x0000000a10057c10 */ /* 0x000fca000ff1e0ff */
[----:B------:R-:W-:-:S04]  /*5870*/  IMAD.X R13, RZ, RZ, R17, P0 ;  /* 0x000000ffff0d7224 */ /* 0x000fc800000e0611 */
[----:B------:R-:W-:-:S04]  /*5880*/  IMAD.WIDE.U32 R6, R13, UR8, RZ ;  /* 0x000000080d067c25 */ /* 0x000fc8000f8e00ff */
[----:B------:R-:W-:-:S04]  /*5890*/  IMAD.WIDE.U32 R6, P0, R5, UR9, R6 ;  /* 0x0000000905067c25 */ /* 0x000fc8000f800006 */
[----:B------:R-:W-:-:S04]  /*58a0*/  IMAD.WIDE.U32 R4, R5, UR8, RZ ;  /* 0x0000000805047c25 */ /* 0x000fc8000f8e00ff */
[----:B------:R-:W-:Y:S01]  /*58b0*/  IMAD.MOV.U32 R4, RZ, RZ, R7 ;  /* 0x000000ffff047224 */ /* 0x000fe200078e0007 */
[----:B------:R-:W-:Y:S01]  /*58c0*/  IADD3 RZ, P1, R5, R6, RZ ;  /* 0x0000000605ff7210 */ /* 0x000fe20007f3e0ff */
[----:B------:R-:W-:-:S04]  /*58d0*/  IMAD.X R5, RZ, RZ, RZ, P0 ;  /* 0x000000ffff057224 */ /* 0x000fc800000e06ff */
[----:B------:R-:W-:-:S08]  /*58e0*/  IMAD.WIDE.U32.X R4, R13, UR9, R4, P1 ;  /* 0x000000090d047c25 */ /* 0x000fd000088e0404 */
.L_x_113:
[--C-:B------:R-:W-:Y:S01]  /*58f0*/  SHF.R.U64 R13, R4, UR11, R5.reuse ;  /* 0x0000000b040d7c19 */ /* 0x100fe20008001205 */
[----:B------:R-:W0:Y:S01]  /*5900*/  F2I.U32.TRUNC.NTZ R20, R20 ;  /* 0x0000001400147305 */ /* 0x000e22000020f000 */
[----:B------:R-:W-:Y:S01]  /*5910*/  SHF.R.U32.HI R4, RZ, UR11, R5 ;  /* 0x0000000bff047c19 */ /* 0x000fe20008011605 */
[----:B------:R-:W-:Y:S01]  /*5920*/  ULDC.64 UR8, c[0x0][0x620] ;  /* 0x0001880000087ab9 */ /* 0x000fe20000000a00 */
[----:B------:R-:W-:Y:S01]  /*5930*/  IADD3 R7, P0, RZ, -R13, RZ ;  /* 0x8000000dff077210 */ /* 0x000fe20007f1e0ff */
[----:B------:R-:W-:Y:S01]  /*5940*/  ULDC.64 UR10, c[0x0][0x640] ;  /* 0x00019000000a7ab9 */ /* 0x000fe20000000a00 */
[----:B------:R-:W2:Y:S03]  /*5950*/  LDC R22, c[0x0][0x148] ;  /* 0x00005200ff167b82 */ /* 0x000ea60000000800 */
[----:B------:R-:W-:Y:S01]  /*5960*/  IMAD.X R4, RZ, RZ, ~R4, P0 ;  /* 0x000000ffff047224 */ /* 0x000fe200000e0e04 */
[----:B------:R-:W-:-:S03]  /*5970*/  ISETP.NE.U32.AND P0, PT, RZ, UR10, PT ;  /* 0x0000000aff007c0c */ /* 0x000fc6000bf05070 */
[----:B------:R-:W-:Y:S01]  /*5980*/  IMAD R6, R4, UR8, RZ ;  /* 0x0000000804067c24 */ /* 0x000fe2000f8e02ff */
[----:B------:R-:W-:Y:S01]  /*5990*/  ISETP.NE.AND.EX P0, PT, RZ, UR11, PT, P0 ;  /* 0x0000000bff007c0c */ /* 0x000fe2000bf05300 */
[----:B------:R-:W-:Y:S01]  /*59a0*/  IMAD.WIDE.U32 R4, R7, UR8, R16 ;  /* 0x0000000807047c25 */ /* 0x000fe2000f8e0010 */
[----:B------:R-:W-:-:S03]  /*59b0*/  ULDC UR8, c[0x0][0x618] ;  /* 0x0001860000087ab9 */ /* 0x000fc60000000800 */
[----:B------:R-:W-:Y:S01]  /*59c0*/  IMAD R7, R7, UR9, R6 ;  /* 0x0000000907077c24 */ /* 0x000fe2000f8e0206 */
[----:B------:R-:W-:Y:S01]  /*59d0*/  ULDC UR9, c[0x0][0x154] ;  /* 0x0000550000097ab9 */ /* 0x000fe20000000800 */
[----:B0-----:R-:W-:Y:S02]  /*59e0*/  IMAD.MOV R6, RZ, RZ, -R20 ;  /* 0x000000ffff067224 */ /* 0x001fe400078e0a14 */
[----:B------:R-:W-:Y:S02]  /*59f0*/  IMAD.IADD R5, R5, 0x1, R7 ;  /* 0x0000000105057824 */ /* 0x000fe400078e0207 */
[----:B-1----:R-:W-:Y:S01]  /*5a00*/  IMAD R14, R15, R6, R14 ;  /* 0x000000060f0e7224 */ /* 0x002fe200078e020e */
[----:B------:R-:W-:Y:S02]  /*5a10*/  I2FP.F32.U32 R6, R11 ;  /* 0x0000000b00067245 */ /* 0x000fe40000201000 */
[--C-:B------:R-:W-:Y:S02]  /*5a20*/  SHF.R.U64 R15, R4, UR8, R5.reuse ;  /* 0x00000008040f7c19 */ /* 0x100fe40008001205 */
[----:B------:R-:W-:Y:S01]  /*5a30*/  SHF.R.U32.HI R4, RZ, UR8, R5 ;  /* 0x00000008ff047c19 */ /* 0x000fe20008011605 */
[----:B------:R-:W-:Y:S01]  /*5a40*/  FMUL R6, R6, UR9 ;  /* 0x0000000906067c20 */ /* 0x000fe20008400000 */
[----:B------:R-:W-:-:S02]  /*5a50*/  ULDC UR8, c[0x0][0x608] ;  /* 0x0001820000087ab9 */ /* 0x000fc40000000800 */
[--C-:B------:R-:W-:Y:S01]  /*5a60*/  SHF.R.U64 R21, R15, UR8, R4.reuse ;  /* 0x000000080f157c19 */ /* 0x100fe20008001204 */
[----:B------:R0:W1:Y:S01]  /*5a70*/  F2I.U32.TRUNC.NTZ R24, R6 ;  /* 0x0000000600187305 */ /* 0x000062000020f000 */
[----:B------:R-:W-:Y:S01]  /*5a80*/  SHF.R.U32.HI R4, RZ, UR8, R4 ;  /* 0x00000008ff047c19 */ /* 0x000fe20008011604 */
[----:B------:R-:W-:-:S03]  /*5a90*/  ULDC UR8, c[0x0][0x658] ;  /* 0x0001960000087ab9 */ /* 0x000fc60000000800 */
[--C-:B------:R-:W-:Y:S02]  /*5aa0*/  SHF.R.U64 R20, R21, UR8, R4.reuse ;  /* 0x0000000815147c19 */ /* 0x100fe40008001204 */
[----:B------:R-:W-:-:S03]  /*5ab0*/  SHF.R.U32.HI R23, RZ, UR8, R4 ;  /* 0x00000008ff177c19 */ /* 0x000fc60008011604 */
[----:B------:R-:W-:Y:S02]  /*5ac0*/  IMAD.MOV.U32 R4, RZ, RZ, R20 ;  /* 0x000000ffff047224 */ /* 0x000fe400078e0014 */
[----:B------:R-:W-:Y:S01]  /*5ad0*/  IMAD.MOV.U32 R5, RZ, RZ, R23 ;  /* 0x000000ffff057224 */ /* 0x000fe200078e0017 */
[----:B0-----:R-:W-:Y:S06]  /*5ae0*/  @!P0 BRA `(.L_x_114) ;  /* 0x0000000000288947 */ /* 0x001fec0003800000 */
        /* <DEDUP_REMOVED lines=10> */
.L_x_114:
[----:B------:R-:W-:Y:S01]  /*5b90*/  ISETP.NE.AND P0, PT, R2, 0x1, PT ;  /* 0x000000010200780c */ /* 0x000fe20003f05270 */
[----:B------:R-:W-:Y:S01]  /*5ba0*/  ULDC UR8, c[0x0][0x648] ;  /* 0x0001920000087ab9 */ /* 0x000fe20000000800 */
[----:B-1----:R-:W-:Y:S01]  /*5bb0*/  IMAD.MOV R24, RZ, RZ, -R24 ;  /* 0x000000ffff187224 */ /* 0x002fe200078e0a18 */
[----:B------:R-:W-:Y:S01]  /*5bc0*/  SHF.R.U64 R4, R4, UR8, R5 ;  /* 0x0000000804047c19 */ /* 0x000fe20008001205 */
[----:B------:R-:W-:Y:S01]  /*5bd0*/  ULDC UR8, c[0x0][0x638] ;  /* 0x00018e0000087ab9 */ /* 0x000fe20000000800 */
[----:B------:R-:W-:Y:S01]  /*5be0*/  LOP3.LUT R21, R21, UR13, RZ, 0xc0, !PT ;  /* 0x0000000d15157c12 */ /* 0x000fe2000f8ec0ff */
[----:B------:R-:W-:Y:S02]  /*5bf0*/  ULDC UR9, c[0x0][0x610] ;  /* 0x0001840000097ab9 */ /* 0x000fe40000000800 */
[----:B------:R-:W-:Y:S02]  /*5c00*/  IMAD.MOV R5, RZ, RZ, -R4 ;  /* 0x000000ffff057224 */ /* 0x000fe400078e0a04 */
[----:B------:R-:W-:-:S02]  /*5c10*/  IMAD R21, R4, UR5, R21 ;  /* 0x0000000504157c24 */ /* 0x000fc4000f8e0215 */
[----:B------:R-:W-:Y:S01]  /*5c20*/  IMAD R20, R5, UR8, R20 ;  /* 0x0000000805147c24 */ /* 0x000fe2000f8e0214 */
[----:B------:R-:W-:Y:S01]  /*5c30*/  ULDC UR8, c[0x0][0x600] ;  /* 0x0001800000087ab9 */ /* 0x000fe20000000800 */
[----:B--2---:R-:W-:Y:S01]  /*5c40*/  @P0 IMAD R14, R22, R24, R11 ;  /* 0x00000018160e0224 */ /* 0x004fe200078e020b */
[----:B------:R-:W-:Y:S01]  /*5c50*/  LOP3.LUT R11, R15, UR4, RZ, 0xc0, !PT ;  /* 0x000000040f0b7c12 */ /* 0x000fe2000f8ec0ff */
[----:B------:R-:W-:Y:S02]  /*5c60*/  IMAD.MOV.U32 R4, RZ, RZ, 0x1 ;  /* 0x00000001ff047424 */ /* 0x000fe400078e00ff */
[----:B------:R-:W-:Y:S02]  /*5c70*/  IMAD R14, R21, UR9, R14 ;  /* 0x00000009150e7c24 */ /* 0x000fe4000f8e020e */
[----:B------:R-:W-:-:S05]  /*5c80*/  IMAD R11, R20, UR8, R11 ;  /* 0x00000008140b7c24 */ /* 0x000fca000f8e020b */
[----:B------:R-:W-:Y:S02]  /*5c90*/  SEL R20, R11, R14, !P0 ;  /* 0x0000000e0b147207 */ /* 0x000fe40004000000 */
[----:B------:R-:W-:-:S07]  /*5ca0*/  SEL R11, R14, R11, !P0 ;  /* 0x0000000b0e0b7207 */ /* 0x000fce0004000000 */
.L_x_112:
[----:B------:R-:W-:Y:S05]  /*5cb0*/  BSYNC B1 ;  /* 0x0000000000017941 */ /* 0x000fea0003800000 */
.L_x_111:
[----:B------:R-:W-:-:S13]  /*5cc0*/  LOP3.LUT P0, RZ, R4, 0xff, RZ, 0xc0, !PT ;  /* 0x000000ff04ff7812 */ /* 0x000fda000780c0ff */
[----:B------:R-:W-:Y:S05]  /*5cd0*/  @P0 BRA `(.L_x_115) ;  /* 0xfffffff400380947 */ /* 0x000fea000383ffff */
[----:B------:R-:W-:Y:S05]  /*5ce0*/  BSYNC B0 ;  /* 0x0000000000007941 */ /* 0x000fea0003800000 */
.L_x_104:
[----:B------:R-:W-:-:S03]  /*5cf0*/  UMOV UR8, 0xffffffff ;  /* 0xffffffff00087882 */ /* 0x000fc60000000000 */
[----:B------:R-:W-:Y:S05]  /*5d00*/  BRA.DIV UR8, `(.L_x_116) ;  /* 0x0000000208f07947 */ /* 0x000fea000b800000 */
[----:B------:R-:W-:-:S13]  /*5d10*/  ELECT P6, URZ, PT ;  /* 0x00000000003f782f */ /* 0x000fda00038c0000 */
.L_x_129:
[----:B------:R-:W-:Y:S04]  /*5d20*/  BSSY B0, `(.L_x_117) ;  /* 0x0000022000007945 */ /* 0x000fe80003800000 */
[----:B------:R-:W-:Y:S05]  /*5d30*/  @!P6 BRA `(.L_x_118) ;  /* 0x000000000080e947 */ /* 0x000fea0003800000 */
[----:B------:R-:W-:-:S04]  /*5d40*/  LOP3.LUT R19, R19, 0x2, RZ, 0xfc, !PT ;  /* 0x0000000213137812 */ /* 0x000fc800078efcff */
[----:B------:R-:W-:-:S13]  /*5d50*/  ISETP.NE.AND P0, PT, R19, 0x3, PT ;  /* 0x000000031300780c */ /* 0x000fda0003f05270 */
[----:B------:R-:W-:Y:S05]  /*5d60*/  @!P0 BRA `(.L_x_119) ;  /* 0x0000000000048947 */ /* 0x000fea0003800000 */
[----:B------:R-:W-:Y:S01]  /*5d70*/  BPT.TRAP 0x1 ;  /* 0x000000040000795c */ /* 0x000fe20000300000 */
.L_x_119:
[----:B------:R-:W0:Y:S01]  /*5d80*/  S2R R3, SR_CgaCtaId ;  /* 0x0000000000037919 */ /* 0x000e220000008800 */
[----:B------:R-:W-:-:S04]  /*5d90*/  MOV R2, 0x400 ;  /* 0x0000040000027802 */ /* 0x000fc80000000f00 */
[----:B0-----:R-:W-:Y:S02]  /*5da0*/  LEA R3, R3, R2, 0x18 ;  /* 0x0000000203037211 */ /* 0x001fe400078ec0ff */
[----:B------:R-:W-:-:S03]  /*5db0*/  SHF.L.U32 R2, R0, 0x1f, RZ ;  /* 0x0000001f00027819 */ /* 0x000fc600000006ff */
[----:B------:R-:W-:-:S04]  /*5dc0*/  VIADD R3, R3, 0x18 ;  /* 0x0000001803037836 */ /* 0x000fc80000000000 */
[C---:B------:R-:W-:Y:S02]  /*5dd0*/  IMAD R7, R12.reuse, 0x8, R3 ;  /* 0x000000080c077824 */ /* 0x040fe400078e0203 */
[----:B------:R-:W-:Y:S02]  /*5de0*/  VIADD R12, R12, 0x1 ;  /* 0x000000010c0c7836 */ /* 0x000fe40000000000 */
[----:B------:R-:W0:Y:S03]  /*5df0*/  SYNCS.PHASECHK.TRANS64.TRYWAIT P0, [R7+URZ], R2 ;  /* 0x00000002070075a7 */ /* 0x000e26000800017f */
[----:B------:R-:W-:-:S04]  /*5e00*/  ISETP.NE.AND P1, PT, R12, 0x3, PT ;  /* 0x000000030c00780c */ /* 0x000fc80003f25270 */
[----:B------:R-:W-:Y:S02]  /*5e10*/  SEL R5, RZ, 0x1, P1 ;  /* 0x00000001ff057807 */ /* 0x000fe40000800000 */
[----:B------:R-:W-:Y:S02]  /*5e20*/  SEL R12, R12, RZ, P1 ;  /* 0x000000ff0c0c7207 */ /* 0x000fe40000800000 */
[----:B------:R-:W-:-:S03]  /*5e30*/  LOP3.LUT R5, R0, R5, RZ, 0x3c, !PT ;  /* 0x0000000500057212 */ /* 0x000fc600078e3cff */
[----:B------:R-:W-:Y:S01]  /*5e40*/  IMAD R9, R12, 0x8, R3 ;  /* 0x000000080c097824 */ /* 0x000fe200078e0203 */
[----:B------:R-:W-:Y:S01]  /*5e50*/  SHF.L.U32 R4, R5, 0x1f, RZ ;  /* 0x0000001f05047819 */ /* 0x000fe200000006ff */
[----:B0-----:R-:W-:Y:S06]  /*5e60*/  @!P0 BRA `(.L_x_120) ;  /* 0x0000000000b88947 */ /* 0x001fec0003800000 */
.L_x_130:
[----:B------:R-:W1:Y:S01]  /*5e70*/  SYNCS.PHASECHK.TRANS64.TRYWAIT P0, [R9+URZ], R4 ;  /* 0x00000004090075a7 */ /* 0x000e62000800017f */
[----:B------:R-:W-:-:S05]  /*5e80*/  VIADD R0, R12, 0x1 ;  /* 0x000000010c007836 */ /* 0x000fca0000000000 */
[----:B------:R-:W-:-:S04]  /*5e90*/  ISETP.NE.AND P1, PT, R0, 0x3, PT ;  /* 0x000000030000780c */ /* 0x000fc80003f25270 */
[----:B0-----:R-:W-:Y:S02]  /*5ea0*/  SEL R2, RZ, 0x1, P1 ;  /* 0x00000001ff027807 */ /* 0x001fe40000800000 */
[----:B------:R-:W-:Y:S02]  /*5eb0*/  SEL R0, R0, RZ, P1 ;  /* 0x000000ff00007207 */ /* 0x000fe40000800000 */
[----:B------:R-:W-:Y:S01]  /*5ec0*/  LOP3.LUT R2, R5, R2, RZ, 0x3c, !PT ;  /* 0x0000000205027212 */ /* 0x000fe200078e3cff */
[----:B-1----:R-:W-:Y:S06]  /*5ed0*/  @!P0 BRA `(.L_x_121) ;  /* 0x0000000000b08947 */ /* 0x002fec0003800000 */
.L_x_131:
[----:B------:R-:W-:Y:S01]  /*5ee0*/  IMAD R3, R0, 0x8, R3 ;  /* 0x0000000800037824 */ /* 0x000fe200078e0203 */
[----:B------:R-:W-:-:S07]  /*5ef0*/  SHF.L.U32 R0, R2, 0x1f, RZ ;  /* 0x0000001f02007819 */ /* 0x000fce00000006ff */
.L_x_122:
[----:B-1----:R1:W2:Y:S02]  /*5f00*/  SYNCS.PHASECHK.TRANS64.TRYWAIT P0, [R3+URZ], R0 ;  /* 0x00000000030075a7 */ /* 0x0022a4000800017f */
[----:B--2---:R-:W-:Y:S05]  /*5f10*/  @!P0 NANOSLEEP.SYNCS 0x989680 ;  /* 0x009896800000895d */ /* 0x004fea0003900000 */
[----:B------:R-:W2:Y:S02]  /*5f20*/  @!P0 SYNCS.PHASECHK.TRANS64 P0, [R3+URZ], R0 ;  /* 0x00000000030085a7 */ /* 0x000ea4000800007f */
[----:B--2---:R-:W-:Y:S05]  /*5f30*/  @!P0 BRA `(.L_x_122) ;  /* 0xfffffffc00f08947 */ /* 0x004fea000383ffff */
.L_x_118:
[----:B------:R-:W-:Y:S05]  /*5f40*/  BSYNC B0 ;  /* 0x0000000000007941 */ /* 0x000fea0003800000 */
.L_x_117:
[----:B------:R-:W-:Y:S05]  /*5f50*/  EXIT ;  /* 0x000000000000794d */ /* 0x000fea0003800000 */
.L_x_21:
[----:B---3--:R3:W4:Y:S02]  /*5f60*/  SYNCS.PHASECHK.TRANS64.TRYWAIT P1, [R3+URZ], R0 ;  /* 0x00000000030075a7 */ /* 0x008724000802017f */
[----:B----4-:R-:W-:Y:S05]  /*5f70*/  @!P1 NANOSLEEP.SYNCS 0x989680 ;  /* 0x009896800000995d */ /* 0x010fea0003900000 */
[----:B------:R-:W4:Y:S02]  /*5f80*/  @!P1 SYNCS.PHASECHK.TRANS64 P1, [R3+URZ], R0 ;  /* 0x00000000030095a7 */ /* 0x000f24000802007f */
[----:B----4-:R-:W-:Y:S05]  /*5f90*/  @!P1 BRA `(.L_x_21) ;  /* 0xfffffffc00f09947 */ /* 0x010fea000383ffff */
[----:B------:R-:W-:Y:S05]  /*5fa0*/  BRA `(.L_x_20) ;  /* 0xffffffb400507947 */ /* 0x000fea000383ffff */
.L_x_26:
[----:B-1----:R1:W2:Y:S02]  /*5fb0*/  SYNCS.PHASECHK.TRANS64.TRYWAIT P1, [R5+URZ], R4 ;  /* 0x00000004050075a7 */ /* 0x0022a4000802017f */
[----:B--2---:R-:W-:Y:S05]  /*5fc0*/  @!P1 NANOSLEEP.SYNCS 0x989680 ;  /* 0x009896800000995d */ /* 0x004fea0003900000 */
[----:B------:R-:W2:Y:S02]  /*5fd0*/  @!P1 SYNCS.PHASECHK.TRANS64 P1, [R5+URZ], R4 ;  /* 0x00000004050095a7 */ /* 0x000ea4000802007f */
[----:B--2---:R-:W-:Y:S05]  /*5fe0*/  @!P1 BRA `(.L_x_26) ;  /* 0xfffffffc00f09947 */ /* 0x004fea000383ffff */
[----:B------:R-:W-:Y:S05]  /*5ff0*/  BRA `(.L_x_25) ;  /* 0xffffffb800407947 */ /* 0x000fea000383ffff */
.L_x_105:
[----:B------:R-:W-:Y:S01]  /*6000*/  BSSY B1, `(.L_x_123) ;  /* 0x0000006000017945 */ /* 0x000fe20003800000 */
[----:B------:R-:W-:-:S07]  /*6010*/  IMAD.MOV.U32 R15, RZ, RZ, -0x1 ;  /* 0xffffffffff0f7424 */ /* 0x000fce00078e00ff */
[----:B------:R-:W-:Y:S05]  /*6020*/  WARPSYNC.COLLECTIVE R15, `(.L_x_124) ;  /* 0x000000000f0c7348 */ /* 0x000fea0003c00000 */
[----:B------:R-:W-:Y:S02]  /*6030*/  ELECT P6, UR62, PT ;  /* 0x00000000003e782f */ /* 0x000fe400038c0000 */
[----:B------:R-:W-:Y:S01]  /*6040*/  MOV R14, UR62 ;  /* 0x0000003e000e7c02 */ /* 0x000fe20008000f00 */
[----:B------:R-:W-:Y:S10]  /*6050*/  ENDCOLLECTIVE ;  /* 0x000000000000791b */ /* 0x000ff40003800000 */
.L_x_124:
[----:B------:R-:W-:Y:S05]  /*6060*/  BSYNC B1 ;  /* 0x0000000000017941 */ /* 0x000fea0003800000 */
.L_x_123:
[----:B------:R-:W-:Y:S05]  /*6070*/  BRA `(.L_x_125) ;  /* 0xfffffff0005c7947 */ /* 0x000fea000383ffff */
.L_x_108:
[----:B0-----:R0:W1:Y:S02]  /*6080*/  SYNCS.PHASECHK.TRANS64.TRYWAIT P0, [R14+URZ+0x18], R7 ;  /* 0x000018070e0075a7 */ /* 0x001064000800017f */
[----:B-1----:R-:W-:Y:S05]  /*6090*/  @!P0 NANOSLEEP.SYNCS 0x989680 ;  /* 0x009896800000895d */ /* 0x002fea0003900000 */
[----:B------:R-:W1:Y:S02]  /*60a0*/  @!P0 SYNCS.PHASECHK.TRANS64 P0, [R14+URZ+0x18], R7 ;  /* 0x000018070e0085a7 */ /* 0x000e64000800007f */
[----:B-1----:R-:W-:Y:S05]  /*60b0*/  @!P0 BRA `(.L_x_108) ;  /* 0xfffffffc00f08947 */ /* 0x002fea000383ffff */
[----:B------:R-:W-:Y:S05]  /*60c0*/  BRA `(.L_x_126) ;  /* 0xfffffff000987947 */ /* 0x000fea000383ffff */
.L_x_116:
[----:B------:R-:W-:Y:S01]  /*60d0*/  BSSY B0, `(.L_x_127) ;  /* 0x0000006000007945 */ /* 0x000fe20003800000 */
[----:B------:R-:W-:-:S07]  /*60e0*/  IMAD.MOV.U32 R15, RZ, RZ, -0x1 ;  /* 0xffffffffff0f7424 */ /* 0x000fce00078e00ff */
[----:B------:R-:W-:Y:S05]  /*60f0*/  WARPSYNC.COLLECTIVE R15, `(.L_x_128) ;  /* 0x000000000f0c7348 */ /* 0x000fea0003c00000 */
[----:B------:R-:W-:Y:S02]  /*6100*/  ELECT P6, UR62, PT ;  /* 0x00000000003e782f */ /* 0x000fe400038c0000 */
[----:B------:R-:W-:Y:S01]  /*6110*/  MOV R14, UR62 ;  /* 0x0000003e000e7c02 */ /* 0x000fe20008000f00 */
[----:B------:R-:W-:Y:S10]  /*6120*/  ENDCOLLECTIVE ;  /* 0x000000000000791b */ /* 0x000ff40003800000 */
.L_x_128:
[----:B------:R-:W-:Y:S05]  /*6130*/  BSYNC B0 ;  /* 0x0000000000007941 */ /* 0x000fea0003800000 */
.L_x_127:
[----:B------:R-:W-:Y:S05]  /*6140*/  BRA `(.L_x_129) ;  /* 0xfffffff800f47947 */ /* 0x000fea000383ffff */
.L_x_120:
[----:B0-----:R0:W1:Y:S02]  /*6150*/  SYNCS.PHASECHK.TRANS64.TRYWAIT P0, [R7+URZ], R2 ;  /* 0x00000002070075a7 */ /* 0x001064000800017f */
[----:B-1----:R-:W-:Y:S05]  /*6160*/  @!P0 NANOSLEEP.SYNCS 0x989680 ;  /* 0x009896800000895d */ /* 0x002fea0003900000 */
[----:B------:R-:W1:Y:S02]  /*6170*/  @!P0 SYNCS.PHASECHK.TRANS64 P0, [R7+URZ], R2 ;  /* 0x00000002070085a7 */ /* 0x000e64000800007f */
[----:B-1----:R-:W-:Y:S05]  /*6180*/  @!P0 BRA `(.L_x_120) ;  /* 0xfffffffc00f08947 */ /* 0x002fea000383ffff */
[----:B------:R-:W-:Y:S05]  /*6190*/  BRA `(.L_x_130) ;  /* 0xfffffffc00347947 */ /* 0x000fea000383ffff */
.L_x_121:
[----:B0-----:R0:W1:Y:S02]  /*61a0*/  SYNCS.PHASECHK.TRANS64.TRYWAIT P0, [R9+URZ], R4 ;  /* 0x00000004090075a7 */ /* 0x001064000800017f */
[----:B-1----:R-:W-:Y:S05]  /*61b0*/  @!P0 NANOSLEEP.SYNCS 0x989680 ;  /* 0x009896800000895d */ /* 0x002fea0003900000 */
[----:B------:R-:W1:Y:S02]  /*61c0*/  @!P0 SYNCS.PHASECHK.TRANS64 P0, [R9+URZ], R4 ;  /* 0x00000004090085a7 */ /* 0x000e64000800007f */
[----:B-1----:R-:W-:Y:S05]  /*61d0*/  @!P0 BRA `(.L_x_121) ;  /* 0xfffffffc00f08947 */ /* 0x002fea000383ffff */
[----:B------:R-:W-:Y:S05]  /*61e0*/  BRA `(.L_x_131) ;  /* 0xfffffffc003c7947 */ /* 0x000fea000383ffff */
.L_x_132:
[----:B------:R-:W-:-:S00]  /*61f0*/  BRA `(.L_x_132) ;  /* 0xfffffffc00fc7947 */ /* 0x000fc0000383ffff */
[----:B------:R-:W-:-:S00]  /*6200*/  NOP ;  /* 0x0000000000007918 */ /* 0x000fc00000000000 */
[----:B------:R-:W-:-:S00]  /*6210*/  NOP ;  /* 0x0000000000007918 */ /* 0x000fc00000000000 */
[----:B------:R-:W-:-:S00]  /*6220*/  NOP ;  /* 0x0000000000007918 */ /* 0x000fc00000000000 */
[----:B------:R-:W-:-:S00]  /*6230*/  NOP ;  /* 0x0000000000007918 */ /* 0x000fc00000000000 */
[----:B------:R-:W-:-:S00]  /*6240*/  NOP ;  /* 0x0000000000007918 */ /* 0x000fc00000000000 */
[----:B------:R-:W-:-:S00]  /*6250*/  NOP ;  /* 0x0000000000007918 */ /* 0x000fc00000000000 */
[----:B------:R-:W-:-:S00]  /*6260*/  NOP ;  /* 0x0000000000007918 */ /* 0x000fc00000000000 */
[----:B------:R-:W-:-:S00]  /*6270*/  NOP ;  /* 0x0000000000007918 */ /* 0x000fc00000000000 */
.L_x_133:


//--------------------- .nv.global.init           --------------------------
	.section	.nv.global.init,"aw",@progbits
.nv.global.init:
	.type		$str$22,@object
	.size		$str$22,($str$23 - $str$22)
$str$22:
        /*0000*/ 	.byte	0x6b, 0x5f, 0x74, 0x69, 0x6c, 0x65, 0x5f, 0x63, 0x6f, 0x75, 0x6e, 0x74, 0x20, 0x3e, 0x3d, 0x20
        /*0010*/ 	.byte	0x31, 0x00
	.type		$str$23,@object
	.size		$str$23,(__unnamed_1 - $str$23)
$str$23:
        /*0012*/ 	.byte	0x2f, 0x74, 0x6d, 0x70, 0x2f, 0x63, 0x75, 0x74, 0x6c, 0x61, 0x73, 0x73, 0x5f, 0x73, 0x77, 0x65
        /*0022*/ 	.byte	0x65, 0x70, 0x5f, 0x73, 0x72, 0x63, 0x2f, 0x69, 0x6e, 0x63, 0x6c, 0x75, 0x64, 0x65, 0x2f, 0x63
        /*0032*/ 	.byte	0x75, 0x74, 0x6c, 0x61, 0x73, 0x73, 0x2f, 0x67, 0x65, 0x6d, 0x6d, 0x2f, 0x63, 0x6f, 0x6c, 0x6c
        /*0042*/ 	.byte	0x65, 0x63, 0x74, 0x69, 0x76, 0x65, 0x2f, 0x73, 0x6d, 0x39, 0x30, 0x5f, 0x6d, 0x6d, 0x61, 0x5f
        /*0052*/ 	.byte	0x74, 0x6d, 0x61, 0x5f, 0x67, 0x6d, 0x6d, 0x61, 0x5f, 0x73, 0x73, 0x5f, 0x77, 0x61, 0x72, 0x70
        /*0062*/ 	.byte	0x73, 0x70, 0x65, 0x63, 0x69, 0x61, 0x6c, 0x69, 0x7a, 0x65, 0x64, 0x2e, 0x68, 0x70, 0x70, 0x00
	.type		__unnamed_1,@object
	.size		__unnamed_1,(.L_0 - __unnamed_1)
__unnamed_1:
        /*0072*/ 	.byte	0x76, 0x6f, 0x69, 0x64, 0x20, 0x63, 0x75, 0x74, 0x6c, 0x61, 0x73, 0x73, 0x3a, 0x3a, 0x67, 0x65
        /* <DEDUP_REMOVED lines=178> */
.L_0:


//--------------------- .nv.shared._ZN7cutlass13device_kernelINS_4gemm6kernel13GemmUniversalIN4cute5tupleIJiiiiEEENS1_10collective13CollectiveMmaINS1_34MainloopSm90TmaGmmaWarpSpecializedILi3ENS5_IJNS4_1CILi2EEESB_NSA_ILi1EEEEEENS1_35KernelTmaWarpSpecializedCooperativeEEENS5_IJNSA_ILi128EEENSA_ILi64EEENSA_ILi32EEEEEENS_10tfloat32_tENS5_IJlSC_lEEESK_SL_NS4_8TiledMMAINS4_8MMA_AtomIJNS4_4SM904GMMA29MMA_64x64x8_F32TF32TF32_SS_TNILNSP_7ScaleInE1ELSR_1EEEEEENS4_6LayoutINS5_IJSB_SC_SC_EEENS5_IJSC_NSA_ILi0EEESW_EEEEENS5_IJNS4_10UnderscoreESZ_SZ_EEEEENS4_23SM90_TMA_LOAD_MULTICASTENS4_14ComposedLayoutINS4_7SwizzleILi3ELi4ELi3EEENS4_18smem_ptr_flag_bitsILi32EEENSU_INS5_IJNSA_ILi8EEESI_EEENS5_IJSI_SC_EEEEEEEvNS4_8identityES12_S1C_vS1D_EENS_8epilogue10collective6detail29Sm90TmaWarpSpecializedAdapterINS1G_15DefaultEpilogueISK_SL_SL_NS1F_6thread17LinearCombinationISK_Li1EffLNS1K_9ScaleType4KindE0ELNS_15FloatRoundStyleE2ESK_EENS1_15EpilogueDefaultEEEEEvvEEEEvNT_6ParamsE --------------------------
	.section	.nv.shared._ZN7cutlass13device_kernelINS_4gemm6kernel13GemmUniversalIN4cute5tupleIJiiiiEEENS1_10collective13CollectiveMmaINS1_34MainloopSm90TmaGmmaWarpSpecializedILi3ENS5_IJNS4_1CILi2EEESB_NSA_ILi1EEEEEENS1_35KernelTmaWarpSpecializedCooperativeEEENS5_IJNSA_ILi128EEENSA_ILi64EEENSA_ILi32EEEEEENS_10tfloat32_tENS5_IJlSC_lEEESK_SL_NS4_8TiledMMAINS4_8MMA_AtomIJNS4_4SM904GMMA29MMA_64x64x8_F32TF32TF32_SS_TNILNSP_7ScaleInE1ELSR_1EEEEEENS4_6LayoutINS5_IJSB_SC_SC_EEENS5_IJSC_NSA_ILi0EEESW_EEEEENS5_IJNS4_10UnderscoreESZ_SZ_EEEEENS4_23SM90_TMA_LOAD_MULTICASTENS4_14ComposedLayoutINS4_7SwizzleILi3ELi4ELi3EEENS4_18smem_ptr_flag_bitsILi32EEENSU_INS5_IJNSA_ILi8EEESI_EEENS5_IJSI_SC_EEEEEEEvNS4_8identityES12_S1C_vS1D_EENS_8epilogue10collective6detail29Sm90TmaWarpSpecializedAdapterINS1G_15DefaultEpilogueISK_SL_SL_NS1F_6thread17LinearCombinationISK_Li1EffLNS1K_9ScaleType4KindE0ELNS_15FloatRoundStyleE2ESK_EENS1_15EpilogueDefaultEEEEEvvEEEEvNT_6ParamsE,"aw",@nobits
	.sectionflags	@""
	.align	16
	.zero		1024


//--------------------- .nv.shared.reserved.0     --------------------------
	.section	.nv.shared.reserved.0,"aw",@nobits
	.weak		__nv_reservedSMEM_offset_0_alias
	.size		__nv_reservedSMEM_offset_0_alias, 0, 0
	.other		__nv_reservedSMEM_offset_0_alias,@"STO_CUDA_RESERVED_SHARED STV_DEFAULT"
__nv_reservedSMEM_offset_0_alias:
	.zero		0


//--------------------- .nv.global                --------------------------
	.section	.nv.global,"aw",@nobits
.nv.global:
	.type		_ZN39_INTERNAL_08811907_4_k_cu_d6641e1d_67534cute1_E,@object
	.size		_ZN39_INTERNAL_08811907_4_k_cu_d6641e1d_67534cute1_E,(_ZN39_INTERNAL_08811907_4_k_cu_d6641e1d_67534cuda3std3__45__cpo6cbeginE - _ZN39_INTERNAL_08811907_4_k_cu_d6641e1d_67534cute1_E)
_ZN39_INTERNAL_08811907_4_k_cu_d6641e1d_67534cute1_E:
	.zero		1
	.type		_ZN39_INTERNAL_08811907_4_k_cu_d6641e1d_67534cuda3std3__45__cpo6cbeginE,@object
	.size		_ZN39_INTERNAL_08811907_4_k_cu_d6641e1d_67534cuda3std3__45__cpo6cbeginE,(_ZN39_INTERNAL_08811907_4_k_cu_d6641e1d_67534cuda3std3__48in_placeE - _ZN39_INTERNAL_08811907_4_k_cu_d6641e1d_67534cuda3std3__45__cpo6cbeginE)
_ZN39_INTERNAL_08811907_4_k_cu_d6641e1d_67534cuda3std3__45__cpo6cbeginE:
	.zero		1
	.type		_ZN39_INTERNAL_08811907_4_k_cu_d6641e1d_67534cuda3std3__48in_placeE,@object
	.size		_ZN39_INTERNAL_08811907_4_k_cu_d6641e1d_67534cuda3std3__48in_placeE,(_ZN39_INTERNAL_08811907_4_k_cu_d6641e1d_67534cuda3std6ranges3__45__cpo9iter_moveE - _ZN39_INTERNAL_08811907_4_k_cu_d6641e1d_67534cuda3std3__48in_placeE)
_ZN39_INTERNAL_08811907_4_k_cu_d6641e1d_67534cuda3std3__48in_placeE:
	.zero		1
	.type		_ZN39_INTERNAL_08811907_4_k_cu_d6641e1d_67534cuda3std6ranges3__45__cpo9iter_moveE,@object
	.size		_ZN39_INTERNAL_08811907_4_k_cu_d6641e1d_67534cuda3std6ranges3__45__cpo9iter_moveE,(_ZN39_INTERNAL_08811907_4_k_cu_d6641e1d_67534cuda3std3__45__cpo5beginE - _ZN39_INTERNAL_08811907_4_k_cu_d6641e1d_67534cuda3std6ranges3__45__cpo9iter_moveE)
_ZN39_INTERNAL_08811907_4_k_cu_d6641e1d_67534cuda3std6ranges3__45__cpo9iter_moveE:
	.zero		1
	.type		_ZN39_INTERNAL_08811907_4_k_cu_d6641e1d_67534cuda3std3__45__cpo5beginE,@object
	.size		_ZN39_INTERNAL_08811907_4_k_cu_d6641e1d_67534cuda3std3__45__cpo5beginE,(_ZN39_INTERNAL_08811907_4_k_cu_d6641e1d_67534cuda3std3__441_GLOBAL__N__08811907_4_k_cu_d6641e1d_67536ignoreE - _ZN39_INTERNAL_08811907_4_k_cu_d6641e1d_67534cuda3std3__45__cpo5beginE)
_ZN39_INTERNAL_08811907_4_k_cu_d6641e1d_67534cuda3std3__45__cpo5beginE:
	.zero		1
	.type		_ZN39_INTERNAL_08811907_4_k_cu_d6641e1d_67534cuda3std3__441_GLOBAL__N__08811907_4_k_cu_d6641e1d_67536ignoreE,@object
	.size		_ZN39_INTERNAL_08811907_4_k_cu_d6641e1d_67534cuda3std3__441_GLOBAL__N__08811907_4_k_cu_d6641e1d_67536ignoreE,(_ZN39_INTERNAL_08811907_4_k_cu_d6641e1d_67534cute7productE - _ZN39_INTERNAL_08811907_4_k_cu_d6641e1d_67534cuda3std3__441_GLOBAL__N__08811907_4_k_cu_d6641e1d_67536ignoreE)
_ZN39_INTERNAL_08811907_4_k_cu_d6641e1d_67534cuda3std3__441_GLOBAL__N__08811907_4_k_cu_d6641e1d_67536ignoreE:
	.zero		1
	.type		_ZN39_INTERNAL_08811907_4_k_cu_d6641e1d_67534cute7productE,@object
	.size		_ZN39_INTERNAL_08811907_4_k_cu_d6641e1d_67534cute7productE,(_ZN39_INTERNAL_08811907_4_k_cu_d6641e1d_67534cuda3std3__45__cpo3endE - _ZN39_INTERNAL_08811907_4_k_cu_d6641e1d_67534cute7productE)
_ZN39_INTERNAL_08811907_4_k_cu_d6641e1d_67534cute7productE:
	.zero		1
	.type		_ZN39_INTERNAL_08811907_4_k_cu_d6641e1d_67534cuda3std3__45__cpo3endE,@object
	.size		_ZN39_INTERNAL_08811907_4_k_cu_d6641e1d_67534cuda3std3__45__cpo3endE,(_ZN39_INTERNAL_08811907_4_k_cu_d6641e1d_67534cuda3std3__419piecewise_constructE - _ZN39_INTERNAL_08811907_4_k_cu_d6641e1d_67534cuda3std3__45__cpo3endE)
_ZN39_INTERNAL_08811907_4_k_cu_d6641e1d_67534cuda3std3__45__cpo3endE:
	.zero		1
	.type		_ZN39_INTERNAL_08811907_4_k_cu_d6641e1d_67534cuda3std3__419piecewise_constructE,@object
	.size		_ZN39_INTERNAL_08811907_4_k_cu_d6641e1d_67534cuda3std3__419piecewise_constructE,(_ZN39_INTERNAL_08811907_4_k_cu_d6641e1d_67534cuda3std3__45__cpo4cendE - _ZN39_INTERNAL_08811907_4_k_cu_d6641e1d_67534cuda3std3__419piecewise_constructE)
_ZN39_INTERNAL_08811907_4_k_cu_d6641e1d_67534cuda3std3__419piecewise_constructE:
	.zero		1
	.type		_ZN39_INTERNAL_08811907_4_k_cu_d6641e1d_67534cuda3std3__45__cpo4cendE,@object
	.size		_ZN39_INTERNAL_08811907_4_k_cu_d6641e1d_67534cuda3std3__45__cpo4cendE,(_ZN39_INTERNAL_08811907_4_k_cu_d6641e1d_67534cuda3std6ranges3__45__cpo4swapE - _ZN39_INTERNAL_08811907_4_k_cu_d6641e1d_67534cuda3std3__45__cpo4cendE)
_ZN39_INTERNAL_08811907_4_k_cu_d6641e1d_67534cuda3std3__45__cpo4cendE:
	.zero		1
	.type		_ZN39_INTERNAL_08811907_4_k_cu_d6641e1d_67534cuda3std6ranges3__45__cpo4swapE,@object
	.size		_ZN39_INTERNAL_08811907_4_k_cu_d6641e1d_67534cuda3std6ranges3__45__cpo4swapE,(.L_8 - _ZN39_INTERNAL_08811907_4_k_cu_d6641e1d_67534cuda3std6ranges3__45__cpo4swapE)
_ZN39_INTERNAL_08811907_4_k_cu_d6641e1d_67534cuda3std6ranges3__45__cpo4swapE:
	.zero		1
.L_8:


//--------------------- .nv.constant0._ZN7cutlass13device_kernelINS_4gemm6kernel13GemmUniversalIN4cute5tupleIJiiiiEEENS1_10collective13CollectiveMmaINS1_34MainloopSm90TmaGmmaWarpSpecializedILi3ENS5_IJNS4_1CILi2EEESB_NSA_ILi1EEEEEENS1_35KernelTmaWarpSpecializedCooperativeEEENS5_IJNSA_ILi128EEENSA_ILi64EEENSA_ILi32EEEEEENS_10tfloat32_tENS5_IJlSC_lEEESK_SL_NS4_8TiledMMAINS4_8MMA_AtomIJNS4_4SM904GMMA29MMA_64x64x8_F32TF32TF32_SS_TNILNSP_7ScaleInE1ELSR_1EEEEEENS4_6LayoutINS5_IJSB_SC_SC_EEENS5_IJSC_NSA_ILi0EEESW_EEEEENS5_IJNS4_10UnderscoreESZ_SZ_EEEEENS4_23SM90_TMA_LOAD_MULTICASTENS4_14ComposedLayoutINS4_7SwizzleILi3ELi4ELi3EEENS4_18smem_ptr_flag_bitsILi32EEENSU_INS5_IJNSA_ILi8EEESI_EEENS5_IJSI_SC_EEEEEEEvNS4_8identityES12_S1C_vS1D_EENS_8epilogue10collective6detail29Sm90TmaWarpSpecializedAdapterINS1G_15DefaultEpilogueISK_SL_SL_NS1F_6thread17LinearCombinationISK_Li1EffLNS1K_9ScaleType4KindE0ELNS_15FloatRoundStyleE2ESK_EENS1_15EpilogueDefaultEEEEEvvEEEEvNT_6ParamsE --------------------------
	.section	.nv.constant0._ZN7cutlass13device_kernelINS_4gemm6kernel13GemmUniversalIN4cute5tupleIJiiiiEEENS1_10collective13CollectiveMmaINS1_34MainloopSm90TmaGmmaWarpSpecializedILi3ENS5_IJNS4_1CILi2EEESB_NSA_ILi1EEEEEENS1_35KernelTmaWarpSpecializedCooperativeEEENS5_IJNSA_ILi128EEENSA_ILi64EEENSA_ILi32EEEEEENS_10tfloat32_tENS5_IJlSC_lEEESK_SL_NS4_8TiledMMAINS4_8MMA_AtomIJNS4_4SM904GMMA29MMA_64x64x8_F32TF32TF32_SS_TNILNSP_7ScaleInE1ELSR_1EEEEEENS4_6LayoutINS5_IJSB_SC_SC_EEENS5_IJSC_NSA_ILi0EEESW_EEEEENS5_IJNS4_10UnderscoreESZ_SZ_EEEEENS4_23SM90_TMA_LOAD_MULTICASTENS4_14ComposedLayoutINS4_7SwizzleILi3ELi4ELi3EEENS4_18smem_ptr_flag_bitsILi32EEENSU_INS5_IJNSA_ILi8EEESI_EEENS5_IJSI_SC_EEEEEEEvNS4_8identityES12_S1C_vS1D_EENS_8epilogue10collective6detail29Sm90TmaWarpSpecializedAdapterINS1G_15DefaultEpilogueISK_SL_SL_NS1F_6thread17LinearCombinationISK_Li1EffLNS1K_9ScaleType4KindE0ELNS_15FloatRoundStyleE2ESK_EENS1_15EpilogueDefaultEEEEEvvEEEEvNT_6ParamsE,"a",@progbits
	.sectionflags	@""
	.align	4
.nv.constant0._ZN7cutlass13device_kernelINS_4gemm6kernel13GemmUniversalIN4cute5tupleIJiiiiEEENS1_10collective13CollectiveMmaINS1_34MainloopSm90TmaGmmaWarpSpecializedILi3ENS5_IJNS4_1CILi2EEESB_NSA_ILi1EEEEEENS1_35KernelTmaWarpSpecializedCooperativeEEENS5_IJNSA_ILi128EEENSA_ILi64EEENSA_ILi32EEEEEENS_10tfloat32_tENS5_IJlSC_lEEESK_SL_NS4_8TiledMMAINS4_8MMA_AtomIJNS4_4SM904GMMA29MMA_64x64x8_F32TF32TF32_SS_TNILNSP_7ScaleInE1ELSR_1EEEEEENS4_6LayoutINS5_IJSB_SC_SC_EEENS5_IJSC_NSA_ILi0EEESW_EEEEENS5_IJNS4_10UnderscoreESZ_SZ_EEEEENS4_23SM90_TMA_LOAD_MULTICASTENS4_14ComposedLayoutINS4_7SwizzleILi3ELi4ELi3EEENS4_18smem_ptr_flag_bitsILi32EEENSU_INS5_IJNSA_ILi8EEESI_EEENS5_IJSI_SC_EEEEEEEvNS4_8identityES12_S1C_vS1D_EENS_8epilogue10collective6detail29Sm90TmaWarpSpecializedAdapterINS1G_15DefaultEpilogueISK_SL_SL_NS1F_6thread17LinearCombinationISK_Li1EffLNS1K_9ScaleType4KindE0ELNS_15FloatRoundStyleE2ESK_EENS1_15EpilogueDefaultEEEEEvvEEEEvNT_6ParamsE:
	.zero		1664


//--------------------- SYMBOLS --------------------------

	.type		.nv.reservedSmem.offset0,@object
	.size		.nv.reservedSmem.offset0,0x4
	.type		__assertfail,@function
